	.target	sm_90a

	.elftype	@"ET_EXEC"


//--------------------- .note.nv.tkinfo           --------------------------
	.section	.note.nv.tkinfo,"",@"SHT_NOTE"
	.sectionflags	@"SHF_NOTE_NV_TKINFO"
	.tkinfo
        /*0018*/ 	.word	0x00000002
        /*0030*/ 	.string	""
        /*0030*/ 	.string	"ptxas"
        /*0030*/ 	.string	"Cuda compilation tools, release 13.0, V13.0.88"
        /*0030*/ 	.string	"Build cuda_13.0.r13.0/compiler.36424714_0"
        /*0030*/ 	.string	"-arch sm_90a -m 64 "



//--------------------- .note.nv.cuinfo           --------------------------
	.section	.note.nv.cuinfo,"",@"SHT_NOTE"
	.sectionflags	@"SHF_NOTE_NV_CUINFO"
        /*0018*/ 	.short	0x0002
        /*001a*/ 	.short	0x005a
        /*001c*/ 	.short	0x0082
	.zero		2


//--------------------- .nv.info                  --------------------------
	.section	.nv.info,"",@"SHT_CUDA_INFO"
	.align	4


	//----- nvinfo : EIATTR_REGCOUNT
	.align		4
        /*0000*/ 	.byte	0x04, 0x2f
        /*0002*/ 	.short	(.L_12 - .L_11)
	.align		4
.L_11:
        /*0004*/ 	.word	index@(_ZN7cutlass13device_kernelINS_4gemm6kernel13GemmUniversalIN4cute5tupleIJiiiiEEENS1_10collective13CollectiveMmaINS1_37MainloopSm90TmaGmmaWarpSpecializedFP8ILi3ENS5_IJNS4_1CILi2EEESB_NSA_ILi1EEEEEENS1_35KernelTmaWarpSpecializedCooperativeEEENS5_IJNSA_ILi256EEESG_NSA_ILi128EEEEEENS_12float_e5m2_tENS5_IJlSC_lEEESJ_SK_NS4_8TiledMMAINS4_8MMA_AtomIJNS4_4SM904GMMA31MMA_64x256x32_F32E5M2E5M2_SS_TNILNSO_7ScaleInE1ELSQ_1EEEEEENS4_6LayoutINS5_IJSB_SC_SC_EEENS5_IJSC_NSA_ILi0EEESV_EEEEENS5_IJNS4_10UnderscoreESY_SY_EEEEENS4_23SM90_TMA_LOAD_MULTICASTENS4_14ComposedLayoutINS4_7SwizzleILi3ELi4ELi3EEENS4_18smem_ptr_flag_bitsILi8EEENST_INS5_IJNSA_ILi8EEESH_EEENS5_IJSH_SC_EEEEEEEvNS4_8identityES11_S1B_vS1C_EENS_8epilogue10collective6detail29Sm90TmaWarpSpecializedAdapterINS1F_15DefaultEpilogueISJ_SK_SK_NS1E_6thread17LinearCombinationISJ_Li1EffLNS1J_9ScaleType4KindE0ELNS_15FloatRoundStyleE2ESJ_EENS1_15EpilogueDefaultEEEEEvvEEEEvNT_6ParamsE)
        /*0008*/ 	.word	0x000000a8


	//----- nvinfo : EIATTR_FRAME_SIZE
	.align		4
.L_12:
        /*000c*/ 	.byte	0x04, 0x11
        /*000e*/ 	.short	(.L_14 - .L_13)
	.align		4
.L_13:
        /*0010*/ 	.word	index@(_ZN7cutlass13device_kernelINS_4gemm6kernel13GemmUniversalIN4cute5tupleIJiiiiEEENS1_10collective13CollectiveMmaINS1_37MainloopSm90TmaGmmaWarpSpecializedFP8ILi3ENS5_IJNS4_1CILi2EEESB_NSA_ILi1EEEEEENS1_35KernelTmaWarpSpecializedCooperativeEEENS5_IJNSA_ILi256EEESG_NSA_ILi128EEEEEENS_12float_e5m2_tENS5_IJlSC_lEEESJ_SK_NS4_8TiledMMAINS4_8MMA_AtomIJNS4_4SM904GMMA31MMA_64x256x32_F32E5M2E5M2_SS_TNILNSO_7ScaleInE1ELSQ_1EEEEEENS4_6LayoutINS5_IJSB_SC_SC_EEENS5_IJSC_NSA_ILi0EEESV_EEEEENS5_IJNS4_10UnderscoreESY_SY_EEEEENS4_23SM90_TMA_LOAD_MULTICASTENS4_14ComposedLayoutINS4_7SwizzleILi3ELi4ELi3EEENS4_18smem_ptr_flag_bitsILi8EEENST_INS5_IJNSA_ILi8EEESH_EEENS5_IJSH_SC_EEEEEEEvNS4_8identityES11_S1B_vS1C_EENS_8epilogue10collective6detail29Sm90TmaWarpSpecializedAdapterINS1F_15DefaultEpilogueISJ_SK_SK_NS1E_6thread17LinearCombinationISJ_Li1EffLNS1J_9ScaleType4KindE0ELNS_15FloatRoundStyleE2ESJ_EENS1_15EpilogueDefaultEEEEEvvEEEEvNT_6ParamsE)
        /*0014*/ 	.word	0x00000cc8


	//----- nvinfo : EIATTR_MIN_STACK_SIZE
	.align		4
.L_14:
        /*0018*/ 	.byte	0x04, 0x12
        /*001a*/ 	.short	(.L_16 - .L_15)
	.align		4
.L_15:
        /*001c*/ 	.word	index@(_ZN7cutlass13device_kernelINS_4gemm6kernel13GemmUniversalIN4cute5tupleIJiiiiEEENS1_10collective13CollectiveMmaINS1_37MainloopSm90TmaGmmaWarpSpecializedFP8ILi3ENS5_IJNS4_1CILi2EEESB_NSA_ILi1EEEEEENS1_35KernelTmaWarpSpecializedCooperativeEEENS5_IJNSA_ILi256EEESG_NSA_ILi128EEEEEENS_12float_e5m2_tENS5_IJlSC_lEEESJ_SK_NS4_8TiledMMAINS4_8MMA_AtomIJNS4_4SM904GMMA31MMA_64x256x32_F32E5M2E5M2_SS_TNILNSO_7ScaleInE1ELSQ_1EEEEEENS4_6LayoutINS5_IJSB_SC_SC_EEENS5_IJSC_NSA_ILi0EEESV_EEEEENS5_IJNS4_10UnderscoreESY_SY_EEEEENS4_23SM90_TMA_LOAD_MULTICASTENS4_14ComposedLayoutINS4_7SwizzleILi3ELi4ELi3EEENS4_18smem_ptr_flag_bitsILi8EEENST_INS5_IJNSA_ILi8EEESH_EEENS5_IJSH_SC_EEEEEEEvNS4_8identityES11_S1B_vS1C_EENS_8epilogue10collective6detail29Sm90TmaWarpSpecializedAdapterINS1F_15DefaultEpilogueISJ_SK_SK_NS1E_6thread17LinearCombinationISJ_Li1EffLNS1J_9ScaleType4KindE0ELNS_15FloatRoundStyleE2ESJ_EENS1_15EpilogueDefaultEEEEEvvEEEEvNT_6ParamsE)
        /*0020*/ 	.word	0x00000cc8
.L_16:


//--------------------- .nv.compat                --------------------------
	.section	.nv.compat,"",@"SHT_CUDA_COMPAT_INFO"
	.align	4
        /*0000*/ 	.byte	0x02, 0x09, 0x01, 0x00, 0x02, 0x02, 0x04, 0x00, 0x02, 0x05, 0x05, 0x00, 0x03, 0x07, 0x01, 0x01
        /*0010*/ 	.byte	0x02, 0x03, 0x01, 0x00, 0x02, 0x06, 0x01, 0x00, 0x04, 0x0b, 0x08, 0x00, 0x00, 0x00, 0x00, 0x00
        /*0020*/ 	.byte	0x00, 0x00, 0x00, 0x00


//--------------------- .nv.info._ZN7cutlass13device_kernelINS_4gemm6kernel13GemmUniversalIN4cute5tupleIJiiiiEEENS1_10collective13CollectiveMmaINS1_37MainloopSm90TmaGmmaWarpSpecializedFP8ILi3ENS5_IJNS4_1CILi2EEESB_NSA_ILi1EEEEEENS1_35KernelTmaWarpSpecializedCooperativeEEENS5_IJNSA_ILi256EEESG_NSA_ILi128EEEEEENS_12float_e5m2_tENS5_IJlSC_lEEESJ_SK_NS4_8TiledMMAINS4_8MMA_AtomIJNS4_4SM904GMMA31MMA_64x256x32_F32E5M2E5M2_SS_TNILNSO_7ScaleInE1ELSQ_1EEEEEENS4_6LayoutINS5_IJSB_SC_SC_EEENS5_IJSC_NSA_ILi0EEESV_EEEEENS5_IJNS4_10UnderscoreESY_SY_EEEEENS4_23SM90_TMA_LOAD_MULTICASTENS4_14ComposedLayoutINS4_7SwizzleILi3ELi4ELi3EEENS4_18smem_ptr_flag_bitsILi8EEENST_INS5_IJNSA_ILi8EEESH_EEENS5_IJSH_SC_EEEEEEEvNS4_8identityES11_S1B_vS1C_EENS_8epilogue10collective6detail29Sm90TmaWarpSpecializedAdapterINS1F_15DefaultEpilogueISJ_SK_SK_NS1E_6thread17LinearCombinationISJ_Li1EffLNS1J_9ScaleType4KindE0ELNS_15FloatRoundStyleE2ESJ_EENS1_15EpilogueDefaultEEEEEvvEEEEvNT_6ParamsE --------------------------
	.section	.nv.info._ZN7cutlass13device_kernelINS_4gemm6kernel13GemmUniversalIN4cute5tupleIJiiiiEEENS1_10collective13CollectiveMmaINS1_37MainloopSm90TmaGmmaWarpSpecializedFP8ILi3ENS5_IJNS4_1CILi2EEESB_NSA_ILi1EEEEEENS1_35KernelTmaWarpSpecializedCooperativeEEENS5_IJNSA_ILi256EEESG_NSA_ILi128EEEEEENS_12float_e5m2_tENS5_IJlSC_lEEESJ_SK_NS4_8TiledMMAINS4_8MMA_AtomIJNS4_4SM904GMMA31MMA_64x256x32_F32E5M2E5M2_SS_TNILNSO_7ScaleInE1ELSQ_1EEEEEENS4_6LayoutINS5_IJSB_SC_SC_EEENS5_IJSC_NSA_ILi0EEESV_EEEEENS5_IJNS4_10UnderscoreESY_SY_EEEEENS4_23SM90_TMA_LOAD_MULTICASTENS4_14ComposedLayoutINS4_7SwizzleILi3ELi4ELi3EEENS4_18smem_ptr_flag_bitsILi8EEENST_INS5_IJNSA_ILi8EEESH_EEENS5_IJSH_SC_EEEEEEEvNS4_8identityES11_S1B_vS1C_EENS_8epilogue10collective6detail29Sm90TmaWarpSpecializedAdapterINS1F_15DefaultEpilogueISJ_SK_SK_NS1E_6thread17LinearCombinationISJ_Li1EffLNS1J_9ScaleType4KindE0ELNS_15FloatRoundStyleE2ESJ_EENS1_15EpilogueDefaultEEEEEvvEEEEvNT_6ParamsE,"",@"SHT_CUDA_INFO"
	.sectionflags	@""
	.align	4


	//----- nvinfo : EIATTR_CUDA_API_VERSION
	.align		4
        /*0000*/ 	.byte	0x04, 0x37
        /*0002*/ 	.short	(.L_18 - .L_17)
.L_17:
        /*0004*/ 	.word	0x00000082


	//----- nvinfo : EIATTR_KPARAM_INFO
	.align		4
.L_18:
        /*0008*/ 	.byte	0x04, 0x17
        /*000a*/ 	.short	(.L_20 - .L_19)
.L_19:
        /*000c*/ 	.word	0x00000000
        /*0010*/ 	.short	0x0000
        /*0012*/ 	.short	0x0070
        /*0014*/ 	.byte	0x00, 0xf0, 0x01, 0x10


	//----- nvinfo : EIATTR_SPARSE_MMA_MASK
	.align		4
.L_20:
        /*0018*/ 	.byte	0x03, 0x50
        /*001a*/ 	.short	0x0000


	//----- nvinfo : EIATTR_MAXREG_COUNT
	.align		4
        /*001c*/ 	.byte	0x03, 0x1b
        /*001e*/ 	.short	0x00a8


	//----- nvinfo : EIATTR_NUM_BARRIERS
	.align		4
        /*0020*/ 	.byte	0x02, 0x4c
        /*0022*/ 	.byte	0x01
	.zero		1


	//----- nvinfo : EIATTR_ANNOTATIONS
	.align		4
        /*0024*/ 	.byte	0x04, 0x55
        /*0026*/ 	.short	(.L_22 - .L_21)


	//   ....[0]....
.L_21:
        /*0028*/ 	.word	0x00000001
        /*002c*/ 	.byte	0x10, 0x07, 0x00, 0x00, 0x01, 0x00, 0x00, 0x00, 0xe0, 0x07, 0x00, 0x00, 0x01, 0x00, 0x00, 0x00
        /* <DEDUP_REMOVED lines=2039> */
        /*7fac*/ 	.byte	0x00, 0x9d, 0x02, 0x00


	//----- nvinfo : EIATTR_MERCURY_ISA_VERSION
	.align		4
.L_22:
        /*7fb0*/ 	.byte	0x03, 0x5f
        /*7fb2*/ 	.short	0x0101


	//----- nvinfo : EIATTR_INT_WARP_WIDE_INSTR_OFFSETS
	.align		4
        /*7fb4*/ 	.byte	0x04, 0x31
        /*7fb6*/ 	.short	(.L_24 - .L_23)


	//   ....[0]....
.L_23:
        /*7fb8*/ 	.word	0x00000530


	//   ....[1]....
        /*7fbc*/ 	.word	0x00000550


	//   ....[2]....
        /*7fc0*/ 	.word	0x000006b0


	//----- nvinfo : EIATTR_COOP_GROUP_MASK_REGIDS
	.align		4
.L_24:
        /*7fc4*/ 	.byte	0x04, 0x29
        /*7fc6*/ 	.short	(.L_26 - .L_25)


	//   ....[0]....
.L_25:
        /*7fc8*/ 	.word	0xffffffff


	//   ....[1]....
        /*7fcc*/ 	.word	0xffffffff


	//   ....[2]....
        /*7fd0*/ 	.word	0xffffffff


	//   ....[3]....
        /*7fd4*/ 	.word	0xffffffff


	//   ....[4]....
        /*7fd8*/ 	.word	0xffffffff


	//   ....[5]....
        /*7fdc*/ 	.word	0xffffffff


	//----- nvinfo : EIATTR_COOP_GROUP_INSTR_OFFSETS
	.align		4
.L_26:
        /*7fe0*/ 	.byte	0x04, 0x28
        /*7fe2*/ 	.short	(.L_28 - .L_27)


	//   ....[0]....
.L_27:
        /*7fe4*/ 	.word	0x00000070


	//   ....[1]....
        /*7fe8*/ 	.word	0x00000080


	//   ....[2]....
        /*7fec*/ 	.word	0x000001a0


	//   ....[3]....
        /*7ff0*/ 	.word	0x000003a0


	//   ....[4]....
        /*7ff4*/ 	.word	0x00000820


	//   ....[5]....
        /*7ff8*/ 	.word	0x00002970


	//----- nvinfo : EIATTR_REG_RECONFIG
	.align		4
.L_28:
        /*7ffc*/ 	.byte	0x01, 0x54
	.zero		2


	//----- nvinfo : EIATTR_MBARRIER_INSTR_OFFSETS
	.align		4
        /*8000*/ 	.byte	0x04, 0x39
        /*8002*/ 	.short	(.L_30 - .L_29)


	//   ....[0]....
.L_29:
        /*8004*/ 	.word	0x00000320
        /*8008*/ 	.word	0x000000ff
        /*800c*/ 	.word	0x00000000
        /*8010*/ 	.short	0x0100
        /*8012*/ 	.byte	0x09
	.zero		1


	//   ....[1]....
        /*8014*/ 	.word	0x00000330
        /*8018*/ 	.word	0x000000ff
        /*801c*/ 	.word	0x00000018
        /*8020*/ 	.short	0x0100
        /*8022*/ 	.byte	0x09
	.zero		1


	//   ....[2]....
        /*8024*/ 	.word	0x00000340
        /*8028*/ 	.word	0x000000ff
        /*802c*/ 	.word	0x00000008
        /*8030*/ 	.short	0x0100
        /*8032*/ 	.byte	0x09
	.zero		1


	//   ....[3]....
        /*8034*/ 	.word	0x00000350
        /*8038*/ 	.word	0x000000ff
        /*803c*/ 	.word	0x00000020
        /*8040*/ 	.short	0x0100
        /*8042*/ 	.byte	0x09
	.zero		1


	//   ....[4]....
        /*8044*/ 	.word	0x00000360
        /*8048*/ 	.word	0x000000ff
        /*804c*/ 	.word	0x00000010
        /*8050*/ 	.short	0x0100
        /*8052*/ 	.byte	0x09
	.zero		1


	//   ....[5]....
        /*8054*/ 	.word	0x00000370
        /*8058*/ 	.word	0x000000ff
        /*805c*/ 	.word	0x00000028
        /*8060*/ 	.short	0x0100
        /*8062*/ 	.byte	0x09
	.zero		1


	//   ....[6]....
        /*8064*/ 	.word	0x00000740
        /*8068*/ 	.word	0x000000ff
        /*806c*/ 	.word	0x00000040
        /*8070*/ 	.short	0x0100
        /*8072*/ 	.byte	0x06
	.zero		1


	//   ....[7]....
        /*8074*/ 	.word	0x000007c0
        /*8078*/ 	.word	0x000000ff
        /*807c*/ 	.word	0x00000048
        /*8080*/ 	.short	0x0100
        /*8082*/ 	.byte	0x06
	.zero		1


	//   ....[8]....
        /*8084*/ 	.word	0x00002d60
        /*8088*/ 	.word	0x000000ff
        /*808c*/ 	.word	0x00000000
        /*8090*/ 	.short	0x010a
        /*8092*/ 	.byte	0x06
	.zero		1


	//   ....[9]....
        /*8094*/ 	.word	0x00002da0
        /*8098*/ 	.word	0x000000ff
        /*809c*/ 	.word	0x00000000
        /*80a0*/ 	.short	0x010a
        /*80a2*/ 	.byte	0x06
	.zero		1


	//   ....[10]....
        /*80a4*/ 	.word	0x000090b0
        /*80a8*/ 	.word	0x000000ff
        /*80ac*/ 	.word	0x00000000
        /*80b0*/ 	.short	0x010a
        /*80b2*/ 	.byte	0x10
	.zero		1


	//   ....[11]....
        /*80b4*/ 	.word	0x000090f0
        /*80b8*/ 	.word	0x000000ff
        /*80bc*/ 	.word	0x00000000
        /*80c0*/ 	.short	0x010a
        /*80c2*/ 	.byte	0x10
	.zero		1


	//   ....[12]....
        /*80c4*/ 	.word	0x00011940
        /*80c8*/ 	.word	0x00000000
        /*80cc*/ 	.word	0x00000000
        /*80d0*/ 	.short	0x0101
        /*80d2*/ 	.byte	0x3f
	.zero		1


	//   ....[13]....
        /*80d4*/ 	.word	0x00015460
        /*80d8*/ 	.word	0x00000000
        /*80dc*/ 	.word	0x00000000
        /*80e0*/ 	.short	0x0101
        /*80e2*/ 	.byte	0x3f
	.zero		1


	//   ....[14]....
        /*80e4*/ 	.word	0x00028fa0
        /*80e8*/ 	.word	0x0000000c
        /*80ec*/ 	.word	0x00000018
        /*80f0*/ 	.short	0x010a
        /*80f2*/ 	.byte	0x3f
	.zero		1


	//   ....[15]....
        /*80f4*/ 	.word	0x00029320
        /*80f8*/ 	.word	0x00000002
        /*80fc*/ 	.word	0x00000048
        /*8100*/ 	.short	0x0101
        /*8102*/ 	.byte	0x3f
	.zero		1


	//   ....[16]....
        /*8104*/ 	.word	0x00029ad0
        /*8108*/ 	.word	0x00000003
        /*810c*/ 	.word	0x00000000
        /*8110*/ 	.short	0x010a
        /*8112*/ 	.byte	0x3f
	.zero		1


	//   ....[17]....
        /*8114*/ 	.word	0x00029b60
        /*8118*/ 	.word	0x00000003
        /*811c*/ 	.word	0x00000000
        /*8120*/ 	.short	0x010a
        /*8122*/ 	.byte	0x3f
	.zero		1


	//   ....[18]....
        /*8124*/ 	.word	0x00029bf0
        /*8128*/ 	.word	0x00000003
        /*812c*/ 	.word	0x00000000
        /*8130*/ 	.short	0x010a
        /*8132*/ 	.byte	0x3f
	.zero		1


	//   ....[19]....
        /*8134*/ 	.word	0x00029c60
        /*8138*/ 	.word	0x00000003
        /*813c*/ 	.word	0x00000000
        /*8140*/ 	.short	0x010a
        /*8142*/ 	.byte	0x3f
	.zero		1


	//   ....[20]....
        /*8144*/ 	.word	0x00029cd0
        /*8148*/ 	.word	0x00000002
        /*814c*/ 	.word	0x00000000
        /*8150*/ 	.short	0x010a
        /*8152*/ 	.byte	0x3f
	.zero		1


	//   ....[21]....
        /*8154*/ 	.word	0x00029db0
        /*8158*/ 	.word	0x0000000c
        /*815c*/ 	.word	0x00000018
        /*8160*/ 	.short	0x010a
        /*8162*/ 	.byte	0x3f
	.zero		1


	//   ....[22]....
        /*8164*/ 	.word	0x00029e80
        /*8168*/ 	.word	0x00000003
        /*816c*/ 	.word	0x00000000
        /*8170*/ 	.short	0x010a
        /*8172*/ 	.byte	0x3f
	.zero		1


	//   ....[23]....
        /*8174*/ 	.word	0x00029ed0
        /*8178*/ 	.word	0x00000003
        /*817c*/ 	.word	0x00000000
        /*8180*/ 	.short	0x010a
        /*8182*/ 	.byte	0x3f
	.zero		1


	//----- nvinfo : EIATTR_NUM_MBARRIERS
	.align		4
.L_30:
        /*8184*/ 	.byte	0x03, 0x38
        /*8186*/ 	.short	0x0008


	//----- nvinfo : EIATTR_EXIT_INSTR_OFFSETS
	.align		4
        /*8188*/ 	.byte	0x04, 0x1c
        /*818a*/ 	.short	(.L_32 - .L_31)


	//   ....[0]....
.L_31:
        /*818c*/ 	.word	0x000009b0


	//   ....[1]....
        /*8190*/ 	.word	0x00001250


	//   ....[2]....
        /*8194*/ 	.word	0x000285b0


	//   ....[3]....
        /*8198*/ 	.word	0x00028b50


	//   ....[4]....
        /*819c*/ 	.word	0x00029c40


	//----- nvinfo : EIATTR_MAX_THREADS
	.align		4
.L_32:
        /*81a0*/ 	.byte	0x04, 0x05
        /*81a2*/ 	.short	(.L_34 - .L_33)
.L_33:
        /*81a4*/ 	.word	0x00000180
        /*81a8*/ 	.word	0x00000001
        /*81ac*/ 	.word	0x00000001


	//----- nvinfo : EIATTR_CRS_STACK_SIZE
	.align		4
.L_34:
        /*81b0*/ 	.byte	0x04, 0x1e
        /*81b2*/ 	.short	(.L_36 - .L_35)
.L_35:
        /*81b4*/ 	.word	0x00000000


	//----- nvinfo : EIATTR_CBANK_PARAM_SIZE
	.align		4
.L_36:
        /*81b8*/ 	.byte	0x03, 0x19
        /*81ba*/ 	.short	0x0470


	//----- nvinfo : EIATTR_PARAM_CBANK
	.align		4
        /*81bc*/ 	.byte	0x04, 0x0a
        /*81be*/ 	.short	(.L_38 - .L_37)
	.align		4
.L_37:
        /*81c0*/ 	.word	index@(.nv.constant0._ZN7cutlass13device_kernelINS_4gemm6kernel13GemmUniversalIN4cute5tupleIJiiiiEEENS1_10collective13CollectiveMmaINS1_37MainloopSm90TmaGmmaWarpSpecializedFP8ILi3ENS5_IJNS4_1CILi2EEESB_NSA_ILi1EEEEEENS1_35KernelTmaWarpSpecializedCooperativeEEENS5_IJNSA_ILi256EEESG_NSA_ILi128EEEEEENS_12float_e5m2_tENS5_IJlSC_lEEESJ_SK_NS4_8TiledMMAINS4_8MMA_AtomIJNS4_4SM904GMMA31MMA_64x256x32_F32E5M2E5M2_SS_TNILNSO_7ScaleInE1ELSQ_1EEEEEENS4_6LayoutINS5_IJSB_SC_SC_EEENS5_IJSC_NSA_ILi0EEESV_EEEEENS5_IJNS4_10UnderscoreESY_SY_EEEEENS4_23SM90_TMA_LOAD_MULTICASTENS4_14ComposedLayoutINS4_7SwizzleILi3ELi4ELi3EEENS4_18smem_ptr_flag_bitsILi8EEENST_INS5_IJNSA_ILi8EEESH_EEENS5_IJSH_SC_EEEEEEEvNS4_8identityES11_S1B_vS1C_EENS_8epilogue10collective6detail29Sm90TmaWarpSpecializedAdapterINS1F_15DefaultEpilogueISJ_SK_SK_NS1E_6thread17LinearCombinationISJ_Li1EffLNS1J_9ScaleType4KindE0ELNS_15FloatRoundStyleE2ESJ_EENS1_15EpilogueDefaultEEEEEvvEEEEvNT_6ParamsE)
        /*81c4*/ 	.short	0x0210
        /*81c6*/ 	.short	0x0470


	//----- nvinfo : EIATTR_SW_WAR
	.align		4
.L_38:
        /*81c8*/ 	.byte	0x04, 0x36
        /*81ca*/ 	.short	(.L_40 - .L_39)
.L_39:
        /*81cc*/ 	.word	0x00000008
.L_40:


//--------------------- .nv.callgraph             --------------------------
	.section	.nv.callgraph,"",@"SHT_CUDA_CALLGRAPH"
	.align	4
	.sectionentsize	8
	.align		4
        /*0000*/ 	.word	0x00000000
	.align		4
        /*0004*/ 	.word	0xffffffff
	.align		4
        /*0008*/ 	.word	0x00000000
	.align		4
        /*000c*/ 	.word	0xfffffffe
	.align		4
        /*0010*/ 	.word	0x00000000
	.align		4
        /*0014*/ 	.word	0xfffffffd
	.align		4
        /*0018*/ 	.word	0x00000000
	.align		4
        /*001c*/ 	.word	0xfffffffc


//--------------------- .nv.constant4             --------------------------
	.section	.nv.constant4,"a",@progbits
	.align	8
	.align		8
.nv.constant4:
        /*0000*/ 	.dword	_ZN40_INTERNAL_faa0ec96_4_k_cu_cb7cf6e6_290054cuda3std3__45__cpo5beginE
	.align		8
        /*0008*/ 	.dword	_ZN40_INTERNAL_faa0ec96_4_k_cu_cb7cf6e6_290054cuda3std3__45__cpo3endE
	.align		8
        /*0010*/ 	.dword	_ZN40_INTERNAL_faa0ec96_4_k_cu_cb7cf6e6_290054cuda3std3__45__cpo6cbeginE
	.align		8
        /*0018*/ 	.dword	_ZN40_INTERNAL_faa0ec96_4_k_cu_cb7cf6e6_290054cuda3std3__45__cpo4cendE
	.align		8
        /*0020*/ 	.dword	_ZN40_INTERNAL_faa0ec96_4_k_cu_cb7cf6e6_290054cuda3std3__442_GLOBAL__N__faa0ec96_4_k_cu_cb7cf6e6_290056ignoreE
	.align		8
        /*0028*/ 	.dword	_ZN40_INTERNAL_faa0ec96_4_k_cu_cb7cf6e6_290054cuda3std3__419piecewise_constructE
	.align		8
        /*0030*/ 	.dword	_ZN40_INTERNAL_faa0ec96_4_k_cu_cb7cf6e6_290054cuda3std3__48in_placeE
	.align		8
        /*0038*/ 	.dword	_ZN40_INTERNAL_faa0ec96_4_k_cu_cb7cf6e6_290054cuda3std6ranges3__45__cpo4swapE
	.align		8
        /*0040*/ 	.dword	_ZN40_INTERNAL_faa0ec96_4_k_cu_cb7cf6e6_290054cuda3std6ranges3__45__cpo9iter_moveE
	.align		8
        /*0048*/ 	.dword	_ZN40_INTERNAL_faa0ec96_4_k_cu_cb7cf6e6_290054cute7productE
	.align		8
        /*0050*/ 	.dword	_ZN40_INTERNAL_faa0ec96_4_k_cu_cb7cf6e6_290054cute1_E


//--------------------- .text._ZN7cutlass13device_kernelINS_4gemm6kernel13GemmUniversalIN4cute5tupleIJiiiiEEENS1_10collective13CollectiveMmaINS1_37MainloopSm90TmaGmmaWarpSpecializedFP8ILi3ENS5_IJNS4_1CILi2EEESB_NSA_ILi1EEEEEENS1_35KernelTmaWarpSpecializedCooperativeEEENS5_IJNSA_ILi256EEESG_NSA_ILi128EEEEEENS_12float_e5m2_tENS5_IJlSC_lEEESJ_SK_NS4_8TiledMMAINS4_8MMA_AtomIJNS4_4SM904GMMA31MMA_64x256x32_F32E5M2E5M2_SS_TNILNSO_7ScaleInE1ELSQ_1EEEEEENS4_6LayoutINS5_IJSB_SC_SC_EEENS5_IJSC_NSA_ILi0EEESV_EEEEENS5_IJNS4_10UnderscoreESY_SY_EEEEENS4_23SM90_TMA_LOAD_MULTICASTENS4_14ComposedLayoutINS4_7SwizzleILi3ELi4ELi3EEENS4_18smem_ptr_flag_bitsILi8EEENST_INS5_IJNSA_ILi8EEESH_EEENS5_IJSH_SC_EEEEEEEvNS4_8identityES11_S1B_vS1C_EENS_8epilogue10collective6detail29Sm90TmaWarpSpecializedAdapterINS1F_15DefaultEpilogueISJ_SK_SK_NS1E_6thread17LinearCombinationISJ_Li1EffLNS1J_9ScaleType4KindE0ELNS_15FloatRoundStyleE2ESJ_EENS1_15EpilogueDefaultEEEEEvvEEEEvNT_6ParamsE --------------------------
	.section	.text._ZN7cutlass13device_kernelINS_4gemm6kernel13GemmUniversalIN4cute5tupleIJiiiiEEENS1_10collective13CollectiveMmaINS1_37MainloopSm90TmaGmmaWarpSpecializedFP8ILi3ENS5_IJNS4_1CILi2EEESB_NSA_ILi1EEEEEENS1_35KernelTmaWarpSpecializedCooperativeEEENS5_IJNSA_ILi256EEESG_NSA_ILi128EEEEEENS_12float_e5m2_tENS5_IJlSC_lEEESJ_SK_NS4_8TiledMMAINS4_8MMA_AtomIJNS4_4SM904GMMA31MMA_64x256x32_F32E5M2E5M2_SS_TNILNSO_7ScaleInE1ELSQ_1EEEEEENS4_6LayoutINS5_IJSB_SC_SC_EEENS5_IJSC_NSA_ILi0EEESV_EEEEENS5_IJNS4_10UnderscoreESY_SY_EEEEENS4_23SM90_TMA_LOAD_MULTICASTENS4_14ComposedLayoutINS4_7SwizzleILi3ELi4ELi3EEENS4_18smem_ptr_flag_bitsILi8EEENST_INS5_IJNSA_ILi8EEESH_EEENS5_IJSH_SC_EEEEEEEvNS4_8identityES11_S1B_vS1C_EENS_8epilogue10collective6detail29Sm90TmaWarpSpecializedAdapterINS1F_15DefaultEpilogueISJ_SK_SK_NS1E_6thread17LinearCombinationISJ_Li1EffLNS1J_9ScaleType4KindE0ELNS_15FloatRoundStyleE2ESJ_EENS1_15EpilogueDefaultEEEEEvvEEEEvNT_6ParamsE,"ax",@progbits
	.align	128
.text._ZN7cutlass13device_kernelINS_4gemm6kernel13GemmUniversalIN4cute5tupleIJiiiiEEENS1_10collective13CollectiveMmaINS1_37MainloopSm90TmaGmmaWarpSpecializedFP8ILi3ENS5_IJNS4_1CILi2EEESB_NSA_ILi1EEEEEENS1_35KernelTmaWarpSpecializedCooperativeEEENS5_IJNSA_ILi256EEESG_NSA_ILi128EEEEEENS_12float_e5m2_tENS5_IJlSC_lEEESJ_SK_NS4_8TiledMMAINS4_8MMA_AtomIJNS4_4SM904GMMA31MMA_64x256x32_F32E5M2E5M2_SS_TNILNSO_7ScaleInE1ELSQ_1EEEEEENS4_6LayoutINS5_IJSB_SC_SC_EEENS5_IJSC_NSA_ILi0EEESV_EEEEENS5_IJNS4_10UnderscoreESY_SY_EEEEENS4_23SM90_TMA_LOAD_MULTICASTENS4_14ComposedLayoutINS4_7SwizzleILi3ELi4ELi3EEENS4_18smem_ptr_flag_bitsILi8EEENST_INS5_IJNSA_ILi8EEESH_EEENS5_IJSH_SC_EEEEEEEvNS4_8identityES11_S1B_vS1C_EENS_8epilogue10collective6detail29Sm90TmaWarpSpecializedAdapterINS1F_15DefaultEpilogueISJ_SK_SK_NS1E_6thread17LinearCombinationISJ_Li1EffLNS1J_9ScaleType4KindE0ELNS_15FloatRoundStyleE2ESJ_EENS1_15EpilogueDefaultEEEEEvvEEEEvNT_6ParamsE:
        .type           _ZN7cutlass13device_kernelINS_4gemm6kernel13GemmUniversalIN4cute5tupleIJiiiiEEENS1_10collective13CollectiveMmaINS1_37MainloopSm90TmaGmmaWarpSpecializedFP8ILi3ENS5_IJNS4_1CILi2EEESB_NSA_ILi1EEEEEENS1_35KernelTmaWarpSpecializedCooperativeEEENS5_IJNSA_ILi256EEESG_NSA_ILi128EEEEEENS_12float_e5m2_tENS5_IJlSC_lEEESJ_SK_NS4_8TiledMMAINS4_8MMA_AtomIJNS4_4SM904GMMA31MMA_64x256x32_F32E5M2E5M2_SS_TNILNSO_7ScaleInE1ELSQ_1EEEEEENS4_6LayoutINS5_IJSB_SC_SC_EEENS5_IJSC_NSA_ILi0EEESV_EEEEENS5_IJNS4_10UnderscoreESY_SY_EEEEENS4_23SM90_TMA_LOAD_MULTICASTENS4_14ComposedLayoutINS4_7SwizzleILi3ELi4ELi3EEENS4_18smem_ptr_flag_bitsILi8EEENST_INS5_IJNSA_ILi8EEESH_EEENS5_IJSH_SC_EEEEEEEvNS4_8identityES11_S1B_vS1C_EENS_8epilogue10collective6detail29Sm90TmaWarpSpecializedAdapterINS1F_15DefaultEpilogueISJ_SK_SK_NS1E_6thread17LinearCombinationISJ_Li1EffLNS1J_9ScaleType4KindE0ELNS_15FloatRoundStyleE2ESJ_EENS1_15EpilogueDefaultEEEEEvvEEEEvNT_6ParamsE,@function
        .size           _ZN7cutlass13device_kernelINS_4gemm6kernel13GemmUniversalIN4cute5tupleIJiiiiEEENS1_10collective13CollectiveMmaINS1_37MainloopSm90TmaGmmaWarpSpecializedFP8ILi3ENS5_IJNS4_1CILi2EEESB_NSA_ILi1EEEEEENS1_35KernelTmaWarpSpecializedCooperativeEEENS5_IJNSA_ILi256EEESG_NSA_ILi128EEEEEENS_12float_e5m2_tENS5_IJlSC_lEEESJ_SK_NS4_8TiledMMAINS4_8MMA_AtomIJNS4_4SM904GMMA31MMA_64x256x32_F32E5M2E5M2_SS_TNILNSO_7ScaleInE1ELSQ_1EEEEEENS4_6LayoutINS5_IJSB_SC_SC_EEENS5_IJSC_NSA_ILi0EEESV_EEEEENS5_IJNS4_10UnderscoreESY_SY_EEEEENS4_23SM90_TMA_LOAD_MULTICASTENS4_14ComposedLayoutINS4_7SwizzleILi3ELi4ELi3EEENS4_18smem_ptr_flag_bitsILi8EEENST_INS5_IJNSA_ILi8EEESH_EEENS5_IJSH_SC_EEEEEEEvNS4_8identityES11_S1B_vS1C_EENS_8epilogue10collective6detail29Sm90TmaWarpSpecializedAdapterINS1F_15DefaultEpilogueISJ_SK_SK_NS1E_6thread17LinearCombinationISJ_Li1EffLNS1J_9ScaleType4KindE0ELNS_15FloatRoundStyleE2ESJ_EENS1_15EpilogueDefaultEEEEEvvEEEEvNT_6ParamsE,(.L_x_588 - _ZN7cutlass13device_kernelINS_4gemm6kernel13GemmUniversalIN4cute5tupleIJiiiiEEENS1_10collective13CollectiveMmaINS1_37MainloopSm90TmaGmmaWarpSpecializedFP8ILi3ENS5_IJNS4_1CILi2EEESB_NSA_ILi1EEEEEENS1_35KernelTmaWarpSpecializedCooperativeEEENS5_IJNSA_ILi256EEESG_NSA_ILi128EEEEEENS_12float_e5m2_tENS5_IJlSC_lEEESJ_SK_NS4_8TiledMMAINS4_8MMA_AtomIJNS4_4SM904GMMA31MMA_64x256x32_F32E5M2E5M2_SS_TNILNSO_7ScaleInE1ELSQ_1EEEEEENS4_6LayoutINS5_IJSB_SC_SC_EEENS5_IJSC_NSA_ILi0EEESV_EEEEENS5_IJNS4_10UnderscoreESY_SY_EEEEENS4_23SM90_TMA_LOAD_MULTICASTENS4_14ComposedLayoutINS4_7SwizzleILi3ELi4ELi3EEENS4_18smem_ptr_flag_bitsILi8EEENST_INS5_IJNSA_ILi8EEESH_EEENS5_IJSH_SC_EEEEEEEvNS4_8identityES11_S1B_vS1C_EENS_8epilogue10collective6detail29Sm90TmaWarpSpecializedAdapterINS1F_15DefaultEpilogueISJ_SK_SK_NS1E_6thread17LinearCombinationISJ_Li1EffLNS1J_9ScaleType4KindE0ELNS_15FloatRoundStyleE2ESJ_EENS1_15EpilogueDefaultEEEEEvvEEEEvNT_6ParamsE)
        .other          _ZN7cutlass13device_kernelINS_4gemm6kernel13GemmUniversalIN4cute5tupleIJiiiiEEENS1_10collective13CollectiveMmaINS1_37MainloopSm90TmaGmmaWarpSpecializedFP8ILi3ENS5_IJNS4_1CILi2EEESB_NSA_ILi1EEEEEENS1_35KernelTmaWarpSpecializedCooperativeEEENS5_IJNSA_ILi256EEESG_NSA_ILi128EEEEEENS_12float_e5m2_tENS5_IJlSC_lEEESJ_SK_NS4_8TiledMMAINS4_8MMA_AtomIJNS4_4SM904GMMA31MMA_64x256x32_F32E5M2E5M2_SS_TNILNSO_7ScaleInE1ELSQ_1EEEEEENS4_6LayoutINS5_IJSB_SC_SC_EEENS5_IJSC_NSA_ILi0EEESV_EEEEENS5_IJNS4_10UnderscoreESY_SY_EEEEENS4_23SM90_TMA_LOAD_MULTICASTENS4_14ComposedLayoutINS4_7SwizzleILi3ELi4ELi3EEENS4_18smem_ptr_flag_bitsILi8EEENST_INS5_IJNSA_ILi8EEESH_EEENS5_IJSH_SC_EEEEEEEvNS4_8identityES11_S1B_vS1C_EENS_8epilogue10collective6detail29Sm90TmaWarpSpecializedAdapterINS1F_15DefaultEpilogueISJ_SK_SK_NS1E_6thread17LinearCombinationISJ_Li1EffLNS1J_9ScaleType4KindE0ELNS_15FloatRoundStyleE2ESJ_EENS1_15EpilogueDefaultEEEEEvvEEEEvNT_6ParamsE,@"STO_CUDA_ENTRY STV_DEFAULT"
_ZN7cutlass13device_kernelINS_4gemm6kernel13GemmUniversalIN4cute5tupleIJiiiiEEENS1_10collective13CollectiveMmaINS1_37MainloopSm90TmaGmmaWarpSpecializedFP8ILi3ENS5_IJNS4_1CILi2EEESB_NSA_ILi1EEEEEENS1_35KernelTmaWarpSpecializedCooperativeEEENS5_IJNSA_ILi256EEESG_NSA_ILi128EEEEEENS_12float_e5m2_tENS5_IJlSC_lEEESJ_SK_NS4_8TiledMMAINS4_8MMA_AtomIJNS4_4SM904GMMA31MMA_64x256x32_F32E5M2E5M2_SS_TNILNSO_7ScaleInE1ELSQ_1EEEEEENS4_6LayoutINS5_IJSB_SC_SC_EEENS5_IJSC_NSA_ILi0EEESV_EEEEENS5_IJNS4_10UnderscoreESY_SY_EEEEENS4_23SM90_TMA_LOAD_MULTICASTENS4_14ComposedLayoutINS4_7SwizzleILi3ELi4ELi3EEENS4_18smem_ptr_flag_bitsILi8EEENST_INS5_IJNSA_ILi8EEESH_EEENS5_IJSH_SC_EEEEEEEvNS4_8identityES11_S1B_vS1C_EENS_8epilogue10collective6detail29Sm90TmaWarpSpecializedAdapterINS1F_15DefaultEpilogueISJ_SK_SK_NS1E_6thread17LinearCombinationISJ_Li1EffLNS1J_9ScaleType4KindE0ELNS_15FloatRoundStyleE2ESJ_EENS1_15EpilogueDefaultEEEEEvvEEEEvNT_6ParamsE:
[----:B------:R-:W0:Y:S02]  /*0000*/  LDC R1, c[0x0][0x28] ;  /* 0x00000a00ff017b82 */ /* 0x000e240000000800 */
[----:B0-----:R-:W-:Y:S01]  /*0010*/  VIADD R1, R1, 0xfffff338 ;  /* 0xfffff33801017836 */ /* 0x001fe20000000000 */
[----:B------:R-:W0:Y:S01]  /*0020*/  S2R R4, SR_TID.X ;  /* 0x0000000000047919 */ /* 0x000e220000002100 */
[----:B------:R-:W-:Y:S01]  /*0030*/  ELECT P0, URZ, PT ;  /* 0x00000000003f782f */ /* 0x000fe20003800000 */
[----:B------:R-:W-:Y:S01]  /*0040*/  BSSY B0, `(.L_x_0) ;  /* 0x0000015000007945 */ /* 0x000fe20003800000 */
[--C-:B0-----:R-:W-:Y:S02]  /*0050*/  SHF.R.U32.HI R0, RZ, 0x5, R4.reuse ;  /* 0x00000005ff007819 */ /* 0x101fe40000011604 */
[----:B------:R-:W-:-:S03]  /*0060*/  SHF.R.U32.HI R2, RZ, 0x7, R4 ;  /* 0x00000007ff027819 */ /* 0x000fc60000011604 */
[----:B------:R-:W0:Y:S04]  /*0070*/  SHFL.IDX PT, R3, R0, RZ, 0x1f ;  /* 0x00001fff00037589 */ /* 0x000e2800000e0000 */
[----:B------:R-:W1:Y:S01]  /*0080*/  SHFL.IDX PT, R2, R2, RZ, 0x1f ;  /* 0x00001fff02027589 */ /* 0x000e6200000e0000 */
[----:B0-----:R-:W-:Y:S02]  /*0090*/  R2UR UR4, R3 ;  /* 0x00000000030472ca */ /* 0x001fe400000e0000 */
[----:B-1----:R-:W-:-:S11]  /*00a0*/  R2UR UR6, R2 ;  /* 0x00000000020672ca */ /* 0x002fd600000e0000 */
[----:B------:R-:W-:Y:S02]  /*00b0*/  USHF.R.S32.HI UR5, URZ, 0x1f, UR4 ;  /* 0x0000001f3f057899 */ /* 0x000fe40008011404 */
[----:B------:R-:W-:Y:S02]  /*00c0*/  ISETP.NE.OR P0, PT, RZ, UR4, !P0 ;  /* 0x00000004ff007c0c */ /* 0x000fe4000c705670 */
[----:B------:R-:W-:-:S04]  /*00d0*/  ULEA.HI UR5, UR5, UR4, URZ, 0x2 ;  /* 0x0000000405057291 */ /* 0x000fc8000f8f103f */
[----:B------:R-:W-:-:S04]  /*00e0*/  ULOP3.LUT UR5, UR5, 0xfffffffc, URZ, 0xc0, !UPT ;  /* 0xfffffffc05057892 */ /* 0x000fc8000f8ec03f */
[----:B------:R-:W-:-:S03]  /*00f0*/  UIADD3 UR8, UR4, -UR5, URZ ;  /* 0x8000000504087290 */ /* 0x000fc6000fffe03f */
[----:B------:R-:W-:Y:S09]  /*0100*/  @P0 BRA `(.L_x_1) ;  /* 0x0000000000200947 */ /* 0x000ff20003800000 */
[----:B------:R-:W-:Y:S02]  /*0110*/  ULDC.64 UR4, c[0x0][0x198] ;  /* 0x0000660000047ab9 */ /* 0x000fe40000000a00 */
[----:B------:R-:W-:Y:S02]  /*0120*/  UIADD3 UR10, UP0, UR4, 0xf0, URZ ;  /* 0x000000f0040a7890 */ /* 0x000fe4000ff1e03f */
[----:B------:R-:W-:Y:S02]  /*0130*/  UIADD3 UR4, UP1, UR4, 0x1f0, URZ ;  /* 0x000001f004047890 */ /* 0x000fe4000ff3e03f */
[----:B------:R-:W-:Y:S02]  /*0140*/  UIADD3.X UR11, URZ, UR5, URZ, UP0, !UPT ;  /* 0x000000053f0b7290 */ /* 0x000fe400087fe43f */
[----:B------:R-:W-:-:S07]  /*0150*/  UIADD3.X UR5, URZ, UR5, URZ, UP1, !UPT ;  /* 0x000000053f057290 */ /* 0x000fce0008ffe43f */
[----:B------:R0:W-:Y:S02]  /*0160*/  UTMACCTL.PF [UR10] ;  /* 0x000000000a0079b9 */ /* 0x0001e40008040000 */
[----:B------:R0:W-:Y:S02]  /*0170*/  UTMACCTL.PF [UR4] ;  /* 0x00000000040079b9 */ /* 0x0001e40008040000 */
[----:B0-----:R-:W-:Y:S01]  /*0180*/  NOP ;  /* 0x0000000000007918 */ /* 0x001fe20000000000 */
.L_x_1:
[----:B------:R-:W-:Y:S05]  /*0190*/  BSYNC B0 ;  /* 0x0000000000007941 */ /* 0x000fea0003800000 */
.L_x_0:
[----:B------:R-:W0:Y:S01]  /*01a0*/  SHFL.IDX PT, R3, R0, RZ, 0x1f ;  /* 0x00001fff00037589 */ /* 0x000e2200000e0000 */
[----:B------:R-:W-:Y:S01]  /*01b0*/  UISETP.NE.AND UP0, UPT, UR8, 0x3, UPT ;  /* 0x000000030800788c */ /* 0x000fe2000bf05270 */
[----:B------:R-:W-:Y:S01]  /*01c0*/  ISETP.NE.AND P1, PT, RZ, UR6, PT ;  /* 0x00000006ff007c0c */ /* 0x000fe2000bf25270 */
[----:B------:R-:W-:Y:S02]  /*01d0*/  UIADD3 UR10, UR6, -0x1, URZ ;  /* 0xffffffff060a7890 */ /* 0x000fe4000fffe03f */
[----:B------:R-:W-:Y:S02]  /*01e0*/  UISETP.EQ.OR UP0, UPT, UR8, URZ, !UP0 ;  /* 0x0000003f0800728c */ /* 0x000fe4000c702670 */
[----:B------:R-:W-:Y:S02]  /*01f0*/  UISETP.GE.U32.AND UP1, UPT, UR10, 0x2, UPT ;  /* 0x000000020a00788c */ /* 0x000fe4000bf26070 */
[----:B------:R-:W-:-:S04]  /*0200*/  UISETP.EQ.AND UP0, UPT, UR6, URZ, UP0 ;  /* 0x0000003f0600728c */ /* 0x000fc80008702270 */
[----:B------:R-:W-:-:S04]  /*0210*/  USEL UR13, URZ, 0x1, !UP0 ;  /* 0x000000013f0d7887 */ /* 0x000fc8000c000000 */
[----:B------:R-:W-:Y:S01]  /*0220*/  USEL UR13, UR13, 0x2, UP1 ;  /* 0x000000020d0d7887 */ /* 0x000fe20008800000 */
[----:B0-----:R-:W-:-:S13]  /*0230*/  ISETP.NE.AND P0, PT, R3, RZ, PT ;  /* 0x000000ff0300720c */ /* 0x001fda0003f05270 */
[----:B------:R-:W-:Y:S05]  /*0240*/  @P0 BRA `(.L_x_2) ;  /* 0x0000000000500947 */ /* 0x000fea0003800000 */
[----:B------:R-:W0:Y:S01]  /*0250*/  S2UR UR9, SR_CgaCtaId ;  /* 0x00000000000979c3 */ /* 0x000e220000008800 */
[----:B------:R-:W-:Y:S01]  /*0260*/  UMOV UR4, 0x400 ;  /* 0x0000040000047882 */ /* 0x000fe20000000000 */
[----:B------:R-:W-:Y:S01]  /*0270*/  UMOV UR5, 0x1 ;  /* 0x0000000100057882 */ /* 0x000fe20000000000 */
[----:B------:R-:W-:Y:S01]  /*0280*/  UMOV UR6, 0x6 ;  /* 0x0000000600067882 */ /* 0x000fe20000000000 */
[----:B------:R-:W-:Y:S01]  /*0290*/  ELECT P0, URZ, PT ;  /* 0x00000000003f782f */ /* 0x000fe20003800000 */
[----:B------:R-:W-:-:S04]  /*02a0*/  UIADD3 UR6, -UR6, 0x100000, URZ ;  /* 0x0010000006067890 */ /* 0x000fc8000fffe13f */
[----:B------:R-:W-:Y:S02]  /*02b0*/  USHF.L.U32 UR7, UR6, 0xb, URZ ;  /* 0x0000000b06077899 */ /* 0x000fe4000800063f */
[----:B------:R-:W-:Y:S02]  /*02c0*/  USHF.L.U32 UR6, UR6, 0x1, URZ ;  /* 0x0000000106067899 */ /* 0x000fe4000800063f */
[----:B0-----:R-:W-:Y:S02]  /*02d0*/  ULEA UR9, UR9, UR4, 0x18 ;  /* 0x0000000409097291 */ /* 0x001fe4000f8ec03f */
[----:B------:R-:W-:-:S04]  /*02e0*/  UIADD3 UR4, -UR5, 0x100000, URZ ;  /* 0x0010000005047890 */ /* 0x000fc8000fffe13f */
[----:B------:R-:W-:Y:S02]  /*02f0*/  USHF.L.U32 UR5, UR4, 0xb, URZ ;  /* 0x0000000b04057899 */ /* 0x000fe4000800063f */
[----:B------:R-:W-:Y:S01]  /*0300*/  USHF.L.U32 UR4, UR4, 0x1, URZ ;  /* 0x0000000104047899 */ /* 0x000fe2000800063f */
[----:B------:R-:W0:Y:S11]  /*0310*/  FENCE.VIEW.ASYNC.S ;  /* 0x00000000000073c6 */ /* 0x000e360000000000 */
[----:B0-----:R0:W1:Y:S01]  /*0320*/  SYNCS.EXCH.64 URZ, [UR9], UR4 ;  /* 0x00000004093f75b2 */ /* 0x0010620008000100 */
[----:B------:R0:W2:Y:S01]  /*0330*/  SYNCS.EXCH.64 URZ, [UR9+0x18], UR6 ;  /* 0x00001806093f75b2 */ /* 0x0000a20008000100 */
[----:B------:R0:W3:Y:S01]  /*0340*/  SYNCS.EXCH.64 URZ, [UR9+0x8], UR4 ;  /* 0x00000804093f75b2 */ /* 0x0000e20008000100 */
[----:B------:R0:W4:Y:S01]  /*0350*/  SYNCS.EXCH.64 URZ, [UR9+0x20], UR6 ;  /* 0x00002006093f75b2 */ /* 0x0001220008000100 */
[----:B------:R0:W0:Y:S01]  /*0360*/  SYNCS.EXCH.64 URZ, [UR9+0x10], UR4 ;  /* 0x00001004093f75b2 */ /* 0x0000220008000100 */
[----:B------:R0:W0:Y:S01]  /*0370*/  SYNCS.EXCH.64 URZ, [UR9+0x28], UR6 ;  /* 0x00002806093f75b2 */ /* 0x0000220008000100 */
[----:B------:R-:W-:Y:S01]  /*0380*/  NOP ;  /* 0x0000000000007918 */ /* 0x000fe20000000000 */
.L_x_2:
[----:B------:R-:W-:Y:S01]  /*0390*/  SHF.R.S32.HI R2, RZ, 0x1f, R4 ;  /* 0x0000001fff027819 */ /* 0x000fe20000011404 */
[----:B------:R-:W5:Y:S01]  /*03a0*/  SHFL.IDX PT, R0, R0, RZ, 0x1f ;  /* 0x00001fff00007589 */ /* 0x000f6200000e0000 */
[----:B0-----:R-:W0:Y:S01]  /*03b0*/  S2UR UR9, SR_CTAID.X ;  /* 0x00000000000979c3 */ /* 0x001e220000002500 */
[----:B------:R-:W-:Y:S02]  /*03c0*/  ELECT P0, URZ, PT ;  /* 0x00000000003f782f */ /* 0x000fe40003800000 */
[----:B------:R-:W-:Y:S01]  /*03d0*/  LEA.HI R2, R2, R4, RZ, 0x7 ;  /* 0x0000000402027211 */ /* 0x000fe200078f38ff */
[----:B------:R-:W-:Y:S01]  /*03e0*/  ULDC UR4, c[0x0][0x150] ;  /* 0x0000540000047ab9 */ /* 0x000fe20000000800 */
[----:B------:R-:W-:Y:S01]  /*03f0*/  SHF.R.S32.HI R6, RZ, 0x1f, R3 ;  /* 0x0000001fff067819 */ /* 0x000fe20000011403 */
[----:B------:R-:W-:Y:S01]  /*0400*/  NOP ;  /* 0x0000000000007918 */ /* 0x000fe20000000000 */
[----:B------:R-:W-:Y:S01]  /*0410*/  LOP3.LUT R2, R2, 0xffffff80, RZ, 0xc0, !PT ;  /* 0xffffff8002027812 */ /* 0x000fe200078ec0ff */
[----:B------:R-:W-:Y:S01]  /*0420*/  NOP ;  /* 0x0000000000007918 */ /* 0x000fe20000000000 */
[----:B------:R-:W-:Y:S01]  /*0430*/  LEA.HI R6, R6, R3, RZ, 0x2 ;  /* 0x0000000306067211 */ /* 0x000fe200078f10ff */
[----:B------:R-:W1:Y:S02]  /*0440*/  LDC R8, c[0x0][0x144] ;  /* 0x00005100ff087b82 */ /* 0x000e640000000800 */
[----:B------:R-:W-:Y:S01]  /*0450*/  IMAD.IADD R4, R4, 0x1, -R2 ;  /* 0x0000000104047824 */ /* 0x000fe200078e0a02 */
[----:B------:R-:W-:Y:S01]  /*0460*/  LOP3.LUT R6, R6, 0x3ffffffc, RZ, 0xc0, !PT ;  /* 0x3ffffffc06067812 */ /* 0x000fe200078ec0ff */
[----:B------:R-:W2:Y:S03]  /*0470*/  S2R R2, SR_CTAID.Y ;  /* 0x0000000000027919 */ /* 0x000ea60000002600 */
[----:B------:R-:W-:Y:S01]  /*0480*/  SHF.R.S32.HI R5, RZ, 0x1f, R4 ;  /* 0x0000001fff057819 */ /* 0x000fe20000011404 */
[----:B------:R-:W-:Y:S01]  /*0490*/  IMAD.IADD R6, R3, 0x1, -R6 ;  /* 0x0000000103067824 */ /* 0x000fe200078e0a06 */
[----:B------:R-:W3:Y:S02]  /*04a0*/  LDC R13, c[0x0][0x148] ;  /* 0x00005200ff0d7b82 */ /* 0x000ee40000000800 */
[----:B------:R-:W-:-:S02]  /*04b0*/  LEA.HI R5, R5, R4, RZ, 0x3 ;  /* 0x0000000405057211 */ /* 0x000fc400078f18ff */
[----:B-----5:R-:W-:Y:S02]  /*04c0*/  ISETP.NE.OR P0, PT, R0, RZ, !P0 ;  /* 0x000000ff0000720c */ /* 0x020fe40004705670 */
[--C-:B------:R-:W-:Y:S02]  /*04d0*/  SHF.R.S32.HI R0, RZ, 0x3, R5.reuse ;  /* 0x00000003ff007819 */ /* 0x100fe40000011405 */
[----:B------:R-:W-:Y:S02]  /*04e0*/  SHF.R.S32.HI R5, RZ, 0x1f, R5 ;  /* 0x0000001fff057819 */ /* 0x000fe40000011405 */
[----:B0-----:R-:W-:Y:S02]  /*04f0*/  I2FP.F32.U32 R7, UR9 ;  /* 0x0000000900077c45 */ /* 0x001fe40008201000 */
[----:B------:R-:W-:-:S03]  /*0500*/  LEA.HI R5, R5, R0, RZ, 0x2 ;  /* 0x0000000005057211 */ /* 0x000fc600078f10ff */
[----:B------:R-:W-:Y:S01]  /*0510*/  FMUL R7, R7, UR4 ;  /* 0x0000000407077c20 */ /* 0x000fe20008400000 */
[----:B------:R-:W-:Y:S01]  /*0520*/  LOP3.LUT R5, R5, 0xfffffffc, RZ, 0xc0, !PT ;  /* 0xfffffffc05057812 */ /* 0x000fe200078ec0ff */
[----:B------:R-:W-:Y:S01]  /*0530*/  VOTEU.ALL UP0, P0 ;  /* 0x00000000003f7886 */ /* 0x000fe20000000000 */
[----:B------:R-:W-:Y:S01]  /*0540*/  ULDC UR4, c[0x0][0x154] ;  /* 0x0000550000047ab9 */ /* 0x000fe20000000800 */
[----:B------:R-:W-:Y:S02]  /*0550*/  VOTEU.ALL UP1, P0 ;  /* 0x00000000003f7886 */ /* 0x000fe40000020000 */
[----:B------:R-:W0:Y:S01]  /*0560*/  F2I.U32.TRUNC.NTZ R7, R7 ;  /* 0x0000000700077305 */ /* 0x000e22000020f000 */
[----:B------:R-:W-:Y:S01]  /*0570*/  IMAD.IADD R5, R0, 0x1, -R5 ;  /* 0x0000000100057824 */ /* 0x000fe200078e0a05 */
[----:B------:R-:W5:Y:S01]  /*0580*/  @!UP0 S2UR UR7, SR_CgaCtaId ;  /* 0x00000000000789c3 */ /* 0x000f620000008800 */
[----:B------:R-:W-:Y:S02]  /*0590*/  @!UP0 UMOV UR6, 0x400 ;  /* 0x0000040000068882 */ /* 0x000fe40000000000 */
[----:B------:R-:W-:Y:S01]  /*05a0*/  IMAD R5, R6, 0x4, R5 ;  /* 0x0000000406057824 */ /* 0x000fe200078e0205 */
[----:B--2---:R-:W-:-:S04]  /*05b0*/  I2FP.F32.U32 R6, R2 ;  /* 0x0000000200067245 */ /* 0x004fc80000201000 */
[----:B------:R-:W-:Y:S01]  /*05c0*/  LEA.HI R0, R5, R5, RZ, 0x1 ;  /* 0x0000000505007211 */ /* 0x000fe200078f08ff */
[----:B------:R-:W-:Y:S01]  /*05d0*/  FMUL R6, R6, UR4 ;  /* 0x0000000406067c20 */ /* 0x000fe20008400000 */
[----:B------:R-:W-:Y:S02]  /*05e0*/  UMOV UR4, 0x20 ;  /* 0x0000002000047882 */ /* 0x000fe40000000000 */
[----:B------:R-:W-:Y:S01]  /*05f0*/  LOP3.LUT R0, R0, 0xfffffffe, RZ, 0xc0, !PT ;  /* 0xfffffffe00007812 */ /* 0x000fe200078ec0ff */
[----:B0-----:R-:W-:Y:S01]  /*0600*/  IMAD.MOV R11, RZ, RZ, -R7 ;  /* 0x000000ffff0b7224 */ /* 0x001fe200078e0a07 */
[----:B------:R-:W-:-:S04]  /*0610*/  @!UP0 UIADD3 UR4, -UR4, 0x100000, URZ ;  /* 0x0010000004048890 */ /* 0x000fc8000fffe13f */
[----:B------:R-:W-:Y:S02]  /*0620*/  @!UP0 USHF.L.U32 UR5, UR4, 0xb, URZ ;  /* 0x0000000b04058899 */ /* 0x000fe4000800063f */
[----:B------:R-:W-:Y:S01]  /*0630*/  @!UP0 USHF.L.U32 UR4, UR4, 0x1, URZ ;  /* 0x0000000104048899 */ /* 0x000fe2000800063f */
[----:B------:R-:W0:Y:S01]  /*0640*/  F2I.U32.TRUNC.NTZ R6, R6 ;  /* 0x0000000600067305 */ /* 0x000e22000020f000 */
[----:B------:R-:W2:Y:S01]  /*0650*/  LDC R7, c[0x0][0x140] ;  /* 0x00005000ff077b82 */ /* 0x000ea20000000800 */
[----:B-1----:R-:W-:Y:S02]  /*0660*/  IMAD R11, R8, R11, UR9 ;  /* 0x00000009080b7e24 */ /* 0x002fe4000f8e020b */
[----:B------:R-:W-:-:S05]  /*0670*/  IMAD.IADD R0, R5, 0x1, -R0 ;  /* 0x0000000105007824 */ /* 0x000fca00078e0a00 */
[----:B------:R-:W-:Y:S01]  /*0680*/  ISETP.NE.AND P2, PT, R0, R11, PT ;  /* 0x0000000b0000720c */ /* 0x000fe20003f45270 */
[C---:B------:R-:W-:Y:S01]  /*0690*/  IMAD.SHL.U32 R0, R5.reuse, 0x4, RZ ;  /* 0x0000000405007824 */ /* 0x040fe200078e00ff */
[----:B-----5:R-:W-:Y:S01]  /*06a0*/  @!UP0 ULEA UR6, UR7, UR6, 0x18 ;  /* 0x0000000607068291 */ /* 0x020fe2000f8ec03f */
[----:B------:R-:W-:Y:S01]  /*06b0*/  VOTEU.ALL UP0, P0 ;  /* 0x00000000003f7886 */ /* 0x000fe20000000000 */
[----:B------:R-:W-:Y:S01]  /*06c0*/  LOP3.LUT P0, RZ, R4, 0x7, RZ, 0xc0, !PT ;  /* 0x0000000704ff7812 */ /* 0x000fe2000780c0ff */
[----:B0-----:R-:W-:Y:S01]  /*06d0*/  IMAD.MOV R12, RZ, RZ, -R6 ;  /* 0x000000ffff0c7224 */ /* 0x001fe200078e0a06 */
[----:B------:R-:W-:-:S03]  /*06e0*/  LOP3.LUT R9, R5, 0xc, R0, 0x78, !PT ;  /* 0x0000000c05097812 */ /* 0x000fc600078e7800 */
[----:B---3--:R-:W-:Y:S01]  /*06f0*/  IMAD R5, R13, R12, R2 ;  /* 0x0000000c0d057224 */ /* 0x008fe200078e0202 */
[C---:B------:R-:W-:Y:S01]  /*0700*/  ISETP.LT.U32.AND P0, PT, R9.reuse, 0x4, !P0 ;  /* 0x000000040900780c */ /* 0x040fe20004701070 */
[----:B------:R0:W-:Y:S02]  /*0710*/  STL [R1+0x454], R9 ;  /* 0x0004540901007387 */ /* 0x0001e40000100800 */
[----:B------:R-:W-:Y:S02]  /*0720*/  @P2 LEA.HI R0, R9, R9, RZ, 0x1 ;  /* 0x0000000909002211 */ /* 0x000fe400078f08ff */
[----:B------:R-:W1:Y:S02]  /*0730*/  FENCE.VIEW.ASYNC.S ;  /* 0x00000000000073c6 */ /* 0x000e640000000000 */
[----:B-1----:R0:W1:Y:S01]  /*0740*/  @!UP0 SYNCS.EXCH.64 URZ, [UR6+0x40], UR4 ;  /* 0x00004004063f85b2 */ /* 0x0020620008000100 */
[----:B--2---:R-:W-:Y:S02]  /*0750*/  ISETP.EQ.U32.AND P5, PT, R7, 0x1, PT ;  /* 0x000000010700780c */ /* 0x004fe40003fa2070 */
[----:B------:R-:W-:-:S04]  /*0760*/  @P2 SHF.R.S32.HI R0, RZ, 0x1, R0 ;  /* 0x00000001ff002819 */ /* 0x000fc80000011400 */
[----:B------:R-:W-:Y:S01]  /*0770*/  @P2 ISETP.NE.AND P3, PT, R0, R5, PT ;  /* 0x000000050000220c */ /* 0x000fe20003f65270 */
[----:B------:R-:W-:Y:S01]  /*0780*/  IMAD.MOV.U32 R0, RZ, RZ, 0x1 ;  /* 0x00000001ff007424 */ /* 0x000fe200078e00ff */
[----:B------:R-:W-:Y:S02]  /*0790*/  SEL R5, RZ, 0x1, !P0 ;  /* 0x00000001ff057807 */ /* 0x000fe40004000000 */
[----:B------:R-:W-:-:S04]  /*07a0*/  @P2 SEL R0, RZ, 0x1, P3 ;  /* 0x00000001ff002807 */ /* 0x000fc80001800000 */
[----:B------:R-:W-:Y:S01]  /*07b0*/  LOP3.LUT R0, R0, R5, RZ, 0xc0, !PT ;  /* 0x0000000500007212 */ /* 0x000fe200078ec0ff */
[----:B------:R0:W2:Y:S01]  /*07c0*/  @!UP1 SYNCS.EXCH.64 URZ, [UR6+0x48], UR4 ;  /* 0x00004804063f95b2 */ /* 0x0000a20008000100 */
[----:B------:R-:W-:-:S03]  /*07d0*/  NOP ;  /* 0x0000000000007918 */ /* 0x000fc60000000000 */
[----:B------:R0:W-:Y:S01]  /*07e0*/  STL [R1+0x450], R0 ;  /* 0x0004500001007387 */ /* 0x0001e20000100800 */
[----:B-1----:R-:W-:Y:S05]  /*07f0*/  @!P5 BRA `(.L_x_3) ;  /* 0x000000000008d947 */ /* 0x002fea0003800000 */
[----:B--2-4-:R-:W-:Y:S01]  /*0800*/  UCGABAR_ARV ;  /* 0x00000000000079c7 */ /* 0x014fe20008000000 */
[----:B------:R-:W-:Y:S05]  /*0810*/  BRA `(.L_x_4) ;  /* 0x0000000000047947 */ /* 0x000fea0003800000 */
.L_x_3:
[----:B--2-4-:R-:W-:Y:S01]  /*0820*/  NOP ;  /* 0x0000000000007918 */ /* 0x014fe20000000000 */
.L_x_4:
[----:B0-----:R-:W0:Y:S01]  /*0830*/  LDC R0, c[0x0][0x65c] ;  /* 0x00019700ff007b82 */ /* 0x001e220000000800 */
[----:B------:R-:W-:Y:S02]  /*0840*/  IMAD.U32 R4, RZ, RZ, UR9 ;  /* 0x00000009ff047e24 */ /* 0x000fe4000f8e00ff */
[----:B------:R-:W-:Y:S01]  /*0850*/  IMAD.MOV.U32 R5, RZ, RZ, RZ ;  /* 0x000000ffff057224 */ /* 0x000fe200078e00ff */
[----:B0-----:R-:W-:-:S13]  /*0860*/  ISETP.NE.AND P4, PT, R0, 0x1, PT ;  /* 0x000000010000780c */ /* 0x001fda0003f85270 */
[----:B------:R-:W0:Y:S01]  /*0870*/  @P4 LDC R7, c[0x0][0x10] ;  /* 0x00000400ff074b82 */ /* 0x000e220000000800 */
[----:B------:R-:W-:Y:S02]  /*0880*/  @P4 IMAD.MOV.U32 R3, RZ, RZ, RZ ;  /* 0x000000ffff034224 */ /* 0x000fe400078e00ff */
[----:B------:R-:W-:-:S05]  /*0890*/  @P4 IMAD.MOV.U32 R15, RZ, RZ, RZ ;  /* 0x000000ffff0f4224 */ /* 0x000fca00078e00ff */
[----:B------:R-:W1:Y:S01]  /*08a0*/  @!P4 LDC R9, c[0x0][0xc] ;  /* 0x00000300ff09cb82 */ /* 0x000e620000000800 */
[----:B0-----:R-:W-:-:S04]  /*08b0*/  @P4 IMAD.WIDE.U32 R6, R7, UR9, R2 ;  /* 0x0000000907064c25 */ /* 0x001fc8000f8e0002 */
[----:B------:R-:W-:Y:S02]  /*08c0*/  @P4 IMAD.MOV.U32 R8, RZ, RZ, R6 ;  /* 0x000000ffff084224 */ /* 0x000fe400078e0006 */
[----:B------:R-:W-:Y:S02]  /*08d0*/  @P4 IMAD.IADD R16, R7, 0x1, R15 ;  /* 0x0000000107104824 */ /* 0x000fe400078e020f */
[----:B-1----:R-:W-:-:S04]  /*08e0*/  @!P4 IMAD.WIDE.U32 R4, R2, R9, R4 ;  /* 0x000000090204c225 */ /* 0x002fc800078e0004 */
[----:B------:R-:W-:Y:S02]  /*08f0*/  @!P4 IMAD.MOV.U32 R8, RZ, RZ, R4 ;  /* 0x000000ffff08c224 */ /* 0x000fe400078e0004 */
[----:B------:R-:W-:-:S03]  /*0900*/  @!P4 IMAD.MOV.U32 R16, RZ, RZ, R5 ;  /* 0x000000ffff10c224 */ /* 0x000fc600078e0005 */
[----:B------:R0:W-:Y:S04]  /*0910*/  STL [R1+0x45c], R8 ;  /* 0x00045c0801007387 */ /* 0x0001e80000100800 */
[----:B------:R0:W-:Y:S01]  /*0920*/  STL [R1+0x458], R16 ;  /* 0x0004581001007387 */ /* 0x0001e20000100800 */
[----:B------:R-:W-:Y:S05]  /*0930*/  @!P5 BRA `(.L_x_5) ;  /* 0x00000000000cd947 */ /* 0x000fea0003800000 */
[----:B------:R-:W-:Y:S01]  /*0940*/  UCGABAR_WAIT ;  /* 0x0000000000007dc7 */ /* 0x000fe20008000000 */
[----:B------:R-:W-:Y:S01]  /*0950*/  CCTL.IVALL ;  /* 0x00000000ff00798f */ /* 0x000fe20002000000 */
[----:B------:R-:W-:Y:S05]  /*0960*/  BRA `(.L_x_6) ;  /* 0x0000000000047947 */ /* 0x000fea0003800000 */
.L_x_5:
[----:B------:R-:W-:Y:S06]  /*0970*/  BAR.SYNC.DEFER_BLOCKING 0x0 ;  /* 0x0000000000007b1d */ /* 0x000fec0000010000 */
.L_x_6:
[----:B------:R-:W-:Y:S05]  /*0980*/  @!P1 BRA `(.L_x_7) ;  /* 0x0000027c000c9947 */ /* 0x000fea0003800000 */
[----:B------:R-:W-:-:S06]  /*0990*/  UISETP.GT.U32.AND UP0, UPT, UR10, 0x1, UPT ;  /* 0x000000010a00788c */ /* 0x000fcc000bf04070 */
[----:B------:R-:W-:-:S13]  /*09a0*/  PLOP3.LUT P0, PT, PT, PT, UP0, 0x80, 0x0 ;  /* 0x000000000000781c */ /* 0x000fda0003f0f008 */
[----:B------:R-:W-:Y:S05]  /*09b0*/  @P0 EXIT ;  /* 0x000000000000094d */ /* 0x000fea0003800000 */
[----:B------:R-:W-:Y:S01]  /*09c0*/  IMAD.MOV.U32 R5, RZ, RZ, -0x1 ;  /* 0xffffffffff057424 */ /* 0x000fe200078e00ff */
[----:B------:R-:W-:Y:S01]  /*09d0*/  ULDC.64 UR4, c[0x0][0x650] ;  /* 0x0001940000047ab9 */ /* 0x000fe20000000a00 */
[----:B------:R-:W-:Y:S01]  /*09e0*/  IMAD.MOV.U32 R4, RZ, RZ, -0x1 ;  /* 0xffffffffff047424 */ /* 0x000fe200078e00ff */
[----:B------:R-:W-:Y:S01]  /*09f0*/  ISETP.GE.U32.AND P0, PT, R8, UR4, PT ;  /* 0x0000000408007c0c */ /* 0x000fe2000bf06070 */
[----:B------:R-:W-:Y:S01]  /*0a00*/  UMOV UR9, 0xffffffff ;  /* 0xffffffff00097882 */ /* 0x000fe20000000000 */
[----:B------:R1:W-:Y:S01]  /*0a10*/  STL [R1+0x464], R5 ;  /* 0x0004640501007387 */ /* 0x0003e20000100800 */
[----:B------:R-:W-:Y:S02]  /*0a20*/  PRMT R0, RZ, 0x7610, R0 ;  /* 0x00007610ff007816 */ /* 0x000fe40000000000 */
[----:B------:R-:W-:Y:S01]  /*0a30*/  ISETP.GE.U32.AND.EX P0, PT, R16, UR5, PT, P0 ;  /* 0x0000000510007c0c */ /* 0x000fe2000bf06100 */
[----:B------:R1:W-:-:S12]  /*0a40*/  STL [R1+0x460], R4 ;  /* 0x0004600401007387 */ /* 0x0003d80000100800 */
[----:B-1----:R-:W-:Y:S05]  /*0a50*/  @P0 BRA `(.L_x_8) ;  /* 0x00000004003c0947 */ /* 0x002fea0003800000 */
[----:B------:R-:W-:Y:S01]  /*0a60*/  ULDC.64 UR14, c[0x0][0x628] ;  /* 0x00018a00000e7ab9 */ /* 0x000fe20000000a00 */
[----:B------:R-:W1:Y:S01]  /*0a70*/  LDC.64 R6, c[0x0][0x620] ;  /* 0x00018800ff067b82 */ /* 0x000e620000000a00 */
[----:B------:R-:W-:Y:S01]  /*0a80*/  ISETP.NE.U32.AND P0, PT, RZ, UR14, PT ;  /* 0x0000000eff007c0c */ /* 0x000fe2000bf05070 */
[----:B------:R-:W-:Y:S01]  /*0a90*/  ULDC UR11, c[0x0][0x630] ;  /* 0x00018c00000b7ab9 */ /* 0x000fe20000000800 */
[----:B------:R-:W-:Y:S02]  /*0aa0*/  R2UR UR4, R8 ;  /* 0x00000000080472ca */ /* 0x000fe400000e0000 */
[----:B------:R-:W-:Y:S02]  /*0ab0*/  ISETP.NE.AND.EX P0, PT, RZ, UR15, PT, P0 ;  /* 0x0000000fff007c0c */ /* 0x000fe4000bf05300 */
[----:B------:R-:W-:-:S11]  /*0ac0*/  R2UR UR5, R16 ;  /* 0x00000000100572ca */ /* 0x000fd600000e0000 */
[----:B------:R-:W-:Y:S05]  /*0ad0*/  @!P0 BRA `(.L_x_9) ;  /* 0x0000000000308947 */ /* 0x000fea0003800000 */
[----:B------:R-:W-:Y:S01]  /*0ae0*/  R2UR UR4, R8 ;  /* 0x00000000080472ca */ /* 0x000fe200000e0000 */
[----:B------:R-:W-:Y:S01]  /*0af0*/  ULDC UR8, c[0x0][0x634] ;  /* 0x00018d0000087ab9 */ /* 0x000fe20000000800 */
[----:B------:R-:W-:-:S11]  /*0b00*/  R2UR UR10, R16 ;  /* 0x00000000100a72ca */ /* 0x000fd600000e0000 */
[----:B------:R-:W-:-:S04]  /*0b10*/  UIADD3 UR8, UP0, UR4, UR8, URZ ;  /* 0x0000000804087290 */ /* 0x000fc8000ff1e03f */
[----:B------:R-:W-:-:S04]  /*0b20*/  UIADD3.X UR10, URZ, UR10, URZ, UP0, !UPT ;  /* 0x0000000a3f0a7290 */ /* 0x000fc800087fe43f */
[----:B------:R-:W-:-:S04]  /*0b30*/  UIMAD.WIDE.U32 UR4, UR10, UR14, URZ ;  /* 0x0000000e0a0472a5 */ /* 0x000fc8000f8e003f */
[----:B------:R-:W-:Y:S02]  /*0b40*/  UIMAD.WIDE.U32 UR6, UP0, UR8, UR15, UR4 ;  /* 0x0000000f080672a5 */ /* 0x000fe4000f800004 */
[----:B------:R-:W-:Y:S02]  /*0b50*/  UIMAD.WIDE.U32 UR4, UR8, UR14, URZ ;  /* 0x0000000e080472a5 */ /* 0x000fe4000f8e003f */
[----:B------:R-:W-:Y:S02]  /*0b60*/  UIADD3.X UR9, URZ, URZ, URZ, UP0, !UPT ;  /* 0x0000003f3f097290 */ /* 0x000fe400087fe43f */
[----:B------:R-:W-:Y:S01]  /*0b70*/  UIADD3 URZ, UP0, UR5, UR6, URZ ;  /* 0x00000006053f7290 */ /* 0x000fe2000ff1e03f */
[----:B------:R-:W-:-:S03]  /*0b80*/  UMOV UR8, UR7 ;  /* 0x0000000700087c82 */ /* 0x000fc60008000000 */
[----:B------:R-:W-:-:S12]  /*0b90*/  UIMAD.WIDE.U32.X UR4, UR10, UR15, UR8, UP0 ;  /* 0x0000000f0a0472a5 */ /* 0x000fd800080e0408 */
.L_x_9:
[----:B------:R-:W-:Y:S01]  /*0ba0*/  USHF.R.U64 UR9, UR4, UR11, UR5 ;  /* 0x0000000b04097299 */ /* 0x000fe20008001205 */
[----:B------:R-:W2:Y:S01]  /*0bb0*/  LDC.64 R20, c[0x0][0x640] ;  /* 0x00019000ff147b82 */ /* 0x000ea20000000a00 */
[----:B------:R-:W-:Y:S01]  /*0bc0*/  USHF.R.U32.HI UR4, URZ, UR11, UR5 ;  /* 0x0000000b3f047299 */ /* 0x000fe20008011605 */
[----:B------:R-:W-:Y:S02]  /*0bd0*/  IMAD.MOV.U32 R4, RZ, RZ, R8 ;  /* 0x000000ffff047224 */ /* 0x000fe400078e0008 */
[----:B------:R-:W-:Y:S01]  /*0be0*/  IMAD R12, R13, R12, R2 ;  /* 0x0000000c0d0c7224 */ /* 0x000fe200078e0202 */
[----:B------:R-:W-:Y:S01]  /*0bf0*/  IADD3 R3, P0, RZ, -UR9, RZ ;  /* 0x80000009ff037c10 */ /* 0x000fe2000ff1e0ff */
[----:B------:R-:W-:Y:S02]  /*0c00*/  IMAD.MOV.U32 R13, RZ, RZ, 0x1 ;  /* 0x00000001ff0d7424 */ /* 0x000fe400078e00ff */
[----:B------:R-:W3:Y:S02]  /*0c10*/  LDC R10, c[0x0][0x618] ;  /* 0x00018600ff0a7b82 */ /* 0x000ee40000000800 */
[----:B------:R-:W-:-:S04]  /*0c20*/  IMAD.X R5, RZ, RZ, ~UR4, P0 ;  /* 0x80000004ff057e24 */ /* 0x000fc800080e06ff */
[-C--:B-1----:R-:W-:Y:S02]  /*0c30*/  IMAD R0, R5, R6.reuse, RZ ;  /* 0x0000000605007224 */ /* 0x082fe400078e02ff */
[----:B------:R-:W1:Y:S01]  /*0c40*/  LDC R14, c[0x0][0x608] ;  /* 0x00018200ff0e7b82 */ /* 0x000e620000000800 */
[----:B------:R-:W-:Y:S02]  /*0c50*/  IMAD.MOV.U32 R5, RZ, RZ, R16 ;  /* 0x000000ffff057224 */ /* 0x000fe400078e0010 */
[----:B------:R-:W-:-:S05]  /*0c60*/  IMAD.WIDE.U32 R4, R3, R6, R4 ;  /* 0x0000000603047225 */ /* 0x000fca00078e0004 */
[----:B------:R-:W4:Y:S01]  /*0c70*/  LDC R18, c[0x0][0x658] ;  /* 0x00019600ff127b82 */ /* 0x000f220000000800 */
[----:B------:R-:W-:Y:S01]  /*0c80*/  IMAD R3, R3, R7, R0 ;  /* 0x0000000703037224 */ /* 0x000fe200078e0200 */
[----:B--2---:R-:W-:-:S03]  /*0c90*/  ISETP.NE.U32.AND P0, PT, R20, RZ, PT ;  /* 0x000000ff1400720c */ /* 0x004fc60003f05070 */
[----:B------:R-:W-:Y:S01]  /*0ca0*/  IMAD.IADD R3, R5, 0x1, R3 ;  /* 0x0000000105037824 */ /* 0x000fe200078e0203 */
[----:B------:R-:W-:Y:S01]  /*0cb0*/  ISETP.NE.AND.EX P0, PT, R21, RZ, PT, P0 ;  /* 0x000000ff1500720c */ /* 0x000fe20003f05300 */
[----:B------:R-:W-:Y:S01]  /*0cc0*/  IMAD.MOV.U32 R5, RZ, RZ, -0x1 ;  /* 0xffffffffff057424 */ /* 0x000fe200078e00ff */
[----:B0-----:R-:W0:Y:S02]  /*0cd0*/  LDC R16, c[0x0][0x600] ;  /* 0x00018000ff107b82 */ /* 0x001e240000000800 */
[-CC-:B---3--:R-:W-:Y:S02]  /*0ce0*/  SHF.R.U64 R8, R4, R10.reuse, R3.reuse ;  /* 0x0000000a04087219 */ /* 0x188fe40000001203 */
[----:B------:R-:W-:-:S04]  /*0cf0*/  SHF.R.U32.HI R3, RZ, R10, R3 ;  /* 0x0000000aff037219 */ /* 0x000fc80000011603 */
[----:B------:R-:W2:Y:S01]  /*0d00*/  LDC R15, c[0x0][0x648] ;  /* 0x00019200ff0f7b82 */ /* 0x000ea20000000800 */
[-CC-:B-1----:R-:W-:Y:S02]  /*0d10*/  SHF.R.U64 R23, R8, R14.reuse, R3.reuse ;  /* 0x0000000e08177219 */ /* 0x182fe40000001203 */
[----:B------:R-:W-:-:S05]  /*0d20*/  SHF.R.U32.HI R3, RZ, R14, R3 ;  /* 0x0000000eff037219 */ /* 0x000fca0000011603 */
[----:B------:R-:W1:Y:S01]  /*0d30*/  LDC R17, c[0x0][0x638] ;  /* 0x00018e00ff117b82 */ /* 0x000e620000000800 */
[-CC-:B----4-:R-:W-:Y:S02]  /*0d40*/  SHF.R.U64 R10, R23, R18.reuse, R3.reuse ;  /* 0x00000012170a7219 */ /* 0x190fe40000001203 */
[-C--:B------:R-:W-:Y:S02]  /*0d50*/  SHF.L.U32 R0, R5, R18.reuse, RZ ;  /* 0x0000001205007219 */ /* 0x080fe400000006ff */
[----:B------:R-:W-:Y:S01]  /*0d60*/  SHF.R.U32.HI R3, RZ, R18, R3 ;  /* 0x00000012ff037219 */ /* 0x000fe20000011603 */
[----:B------:R-:W-:Y:S01]  /*0d70*/  IMAD.MOV.U32 R2, RZ, RZ, R10 ;  /* 0x000000ffff027224 */ /* 0x000fe200078e000a */
[----:B------:R-:W-:Y:S01]  /*0d80*/  LOP3.LUT R0, RZ, R0, RZ, 0x33, !PT ;  /* 0x00000000ff007212 */ /* 0x000fe200078e33ff */
[----:B------:R-:W3:Y:S01]  /*0d90*/  LDC R19, c[0x0][0x610] ;  /* 0x00018400ff137b82 */ /* 0x000ee20000000800 */
[----:B------:R-:W-:Y:S05]  /*0da0*/  @!P0 BRA `(.L_x_10) ;  /* 0x0000000000288947 */ /* 0x000fea0003800000 */
[----:B------:R-:W4:Y:S02]  /*0db0*/  LDC R7, c[0x0][0x64c] ;  /* 0x00019300ff077b82 */ /* 0x000f240000000800 */
[----:B----4-:R-:W-:-:S05]  /*0dc0*/  IADD3 R7, P0, R10, R7, RZ ;  /* 0x000000070a077210 */ /* 0x010fca0007f1e0ff */
[----:B------:R-:W-:-:S04]  /*0dd0*/  IMAD.X R9, RZ, RZ, R3, P0 ;  /* 0x000000ffff097224 */ /* 0x000fc800000e0603 */
[----:B------:R-:W-:-:S04]  /*0de0*/  IMAD.WIDE.U32 R2, R9, R20, RZ ;  /* 0x0000001409027225 */ /* 0x000fc800078e00ff */
[----:B------:R-:W-:-:S04]  /*0df0*/  IMAD.WIDE.U32 R4, P0, R7, R21, R2 ;  /* 0x0000001507047225 */ /* 0x000fc80007800002 */
[----:B------:R-:W-:-:S04]  /*0e00*/  IMAD.WIDE.U32 R2, R7, R20, RZ ;  /* 0x0000001407027225 */ /* 0x000fc800078e00ff */
[----:B------:R-:W-:Y:S01]  /*0e10*/  IMAD.X R7, RZ, RZ, RZ, P0 ;  /* 0x000000ffff077224 */ /* 0x000fe200000e06ff */
[----:B------:R-:W-:Y:S01]  /*0e20*/  IADD3 RZ, P0, R3, R4, RZ ;  /* 0x0000000403ff7210 */ /* 0x000fe20007f1e0ff */
[----:B------:R-:W-:-:S04]  /*0e30*/  IMAD.MOV.U32 R6, RZ, RZ, R5 ;  /* 0x000000ffff067224 */ /* 0x000fc800078e0005 */
[----:B------:R-:W-:-:S08]  /*0e40*/  IMAD.WIDE.U32.X R2, R9, R21, R6, P0 ;  /* 0x0000001509027225 */ /* 0x000fd000000e0406 */
.L_x_10:
[----:B--2---:R-:W-:Y:S01]  /*0e50*/  SHF.R.U64 R4, R2, R15, R3 ;  /* 0x0000000f02047219 */ /* 0x004fe20000001203 */
[----:B0-----:R-:W-:Y:S01]  /*0e60*/  VIADD R5, R16, 0xffffffff ;  /* 0xffffffff10057836 */ /* 0x001fe20000000000 */
[----:B------:R-:W-:Y:S02]  /*0e70*/  SHF.L.U32 R2, R13, R18, RZ ;  /* 0x000000120d027219 */ /* 0x000fe400000006ff */
[----:B------:R-:W-:Y:S01]  /*0e80*/  LOP3.LUT R3, R23, R0, RZ, 0xc0, !PT ;  /* 0x0000000017037212 */ /* 0x000fe200078ec0ff */
[----:B------:R-:W-:Y:S01]  /*0e90*/  IMAD.MOV R6, RZ, RZ, -R4 ;  /* 0x000000ffff067224 */ /* 0x000fe200078e0a04 */
[----:B------:R-:W-:Y:S02]  /*0ea0*/  SEL R0, R11, R12, !P4 ;  /* 0x0000000c0b007207 */ /* 0x000fe40006000000 */
[----:B------:R-:W-:Y:S01]  /*0eb0*/  LOP3.LUT R5, R8, R5, RZ, 0xc0, !PT ;  /* 0x0000000508057212 */ /* 0x000fe200078ec0ff */
[----:B------:R-:W-:Y:S02]  /*0ec0*/  IMAD R7, R2, R4, R3 ;  /* 0x0000000402077224 */ /* 0x000fe400078e0203 */
[----:B-1----:R-:W-:-:S02]  /*0ed0*/  IMAD R3, R6, R17, R10 ;  /* 0x0000001106037224 */ /* 0x002fc400078e020a */
[----:B---3--:R-:W-:Y:S02]  /*0ee0*/  IMAD R2, R7, R19, R0 ;  /* 0x0000001307027224 */ /* 0x008fe400078e0200 */
[----:B------:R-:W-:Y:S02]  /*0ef0*/  IMAD R3, R3, R16, R5 ;  /* 0x0000001003037224 */ /* 0x000fe400078e0205 */
[----:B------:R-:W-:-:S03]  /*0f00*/  IMAD.MOV.U32 R0, RZ, RZ, 0x1 ;  /* 0x00000001ff007424 */ /* 0x000fc600078e00ff */
[----:B------:R-:W-:Y:S02]  /*0f10*/  SEL R4, R3, R2, !P4 ;  /* 0x0000000203047207 */ /* 0x000fe40006000000 */
[----:B------:R-:W-:-:S03]  /*0f20*/  SEL R2, R2, R3, !P4 ;  /* 0x0000000302027207 */ /* 0x000fc60006000000 */
[----:B------:R1:W-:Y:S04]  /*0f30*/  STL [R1+0x460], R4 ;  /* 0x0004600401007387 */ /* 0x0003e80000100800 */
[----:B------:R1:W-:Y:S02]  /*0f40*/  STL [R1+0x464], R2 ;  /* 0x0004640201007387 */ /* 0x0003e40000100800 */
.L_x_8:
[----:B------:R-:W-:-:S08]  /*0f50*/  NOP ;  /* 0x0000000000007918 */ /* 0x000fd00000000000 */
[----:B------:R-:W2:Y:S02]  /*0f60*/  USETMAXREG.TRY_ALLOC.CTAPOOL UP0, 0xf0 ;  /* 0x000000f0000079c8 */ /* 0x000ea40008000600 */
[----:B--2---:R-:W-:-:S13]  /*0f70*/  PLOP3.LUT P0, PT, PT, PT, UP0, 0x80, 0x0 ;  /* 0x000000000000781c */ /* 0x004fda0003f0f008 */
[----:B------:R-:W-:Y:S05]  /*0f80*/  @!P0 BRA `(.L_x_8) ;  /* 0xfffffffc00f08947 */ /* 0x000fea000383ffff */
[----:B------:R-:W-:Y:S01]  /*0f90*/  ULDC.64 UR4, c[0x0][0x598] ;  /* 0x0001660000047ab9 */ /* 0x000fe20000000a00 */
[----:B------:R-:W-:Y:S01]  /*0fa0*/  ULDC.64 UR14, c[0x0][0x208] ;  /* 0x00008200000e7ab9 */ /* 0x000fe20000000a00 */
[----:B------:R-:W-:-:S04]  /*0fb0*/  ISETP.NE.U32.AND P0, PT, RZ, UR4, PT ;  /* 0x00000004ff007c0c */ /* 0x000fc8000bf05070 */
[----:B------:R-:W-:-:S13]  /*0fc0*/  ISETP.NE.AND.EX P0, PT, RZ, UR5, PT, P0 ;  /* 0x00000005ff007c0c */ /* 0x000fda000bf05300 */
[----:B------:R-:W-:Y:S05]  /*0fd0*/  @!P0 BRA `(.L_x_11) ;  /* 0x0000000000208947 */ /* 0x000fea0003800000 */
[----:B-1----:R-:W1:Y:S02]  /*0fe0*/  LDC.64 R2, c[0x0][0x598] ;  /* 0x00016600ff027b82 */ /* 0x002e640000000a00 */
[----:B-1----:R-:W2:Y:S02]  /*0ff0*/  LDG.E.64 R2, desc[UR14][R2.64] ;  /* 0x0000000e02027981 */ /* 0x002ea4000c1e1b00 */
[----:B--2---:R-:W-:-:S04]  /*1000*/  ISETP.NE.U32.AND P0, PT, R2, RZ, PT ;  /* 0x000000ff0200720c */ /* 0x004fc80003f05070 */
[----:B------:R-:W-:-:S13]  /*1010*/  ISETP.NE.AND.EX P0, PT, R3, RZ, PT, P0 ;  /* 0x000000ff0300720c */ /* 0x000fda0003f05300 */
[----:B------:R-:W-:Y:S05]  /*1020*/  @!P0 BRA `(.L_x_11) ;  /* 0x00000000000c8947 */ /* 0x000fea0003800000 */
[----:B------:R-:W2:Y:S02]  /*1030*/  LD.E R2, desc[UR14][R2.64] ;  /* 0x0000000e02027980 */ /* 0x000ea4000c101900 */
[----:B--2---:R-:W-:Y:S01]  /*1040*/  R2UR UR20, R2 ;  /* 0x00000000021472ca */ /* 0x004fe200000e0000 */
[----:B------:R-:W-:-:S14]  /*1050*/  BRA `(.L_x_12) ;  /* 0x0000000000247947 */ /* 0x000fdc0003800000 */
.L_x_11:
[----:B------:R-:W-:Y:S02]  /*1060*/  ULDC.64 UR4, c[0x0][0x588] ;  /* 0x0001620000047ab9 */ /* 0x000fe40000000a00 */
[----:B------:R-:W-:-:S04]  /*1070*/  ISETP.NE.U32.AND P0, PT, RZ, UR4, PT ;  /* 0x00000004ff007c0c */ /* 0x000fc8000bf05070 */
[----:B------:R-:W-:-:S13]  /*1080*/  ISETP.NE.AND.EX P0, PT, RZ, UR5, PT, P0 ;  /* 0x00000005ff007c0c */ /* 0x000fda000bf05300 */
[----:B------:R-:W-:Y:S05]  /*1090*/  @!P0 BRA `(.L_x_13) ;  /* 0x0000000000108947 */ /* 0x000fea0003800000 */
[----:B-1----:R-:W1:Y:S02]  /*10a0*/  LDC.64 R2, c[0x0][0x588] ;  /* 0x00016200ff027b82 */ /* 0x002e640000000a00 */
[----:B-1----:R-:W2:Y:S02]  /*10b0*/  LDG.E R2, desc[UR14][R2.64] ;  /* 0x0000000e02027981 */ /* 0x002ea4000c1e1900 */
[----:B--2---:R-:W-:Y:S01]  /*10c0*/  R2UR UR20, R2 ;  /* 0x00000000021472ca */ /* 0x004fe200000e0000 */
[----:B------:R-:W-:-:S14]  /*10d0*/  BRA `(.L_x_12) ;  /* 0x0000000000047947 */ /* 0x000fdc0003800000 */
.L_x_13:
[----:B------:R-:W-:-:S05]  /*10e0*/  ULDC UR20, c[0x0][0x580] ;  /* 0x0001600000147ab9 */ /* 0x000fca0000000800 */
.L_x_12:
[----:B------:R-:W-:Y:S02]  /*10f0*/  ULDC.64 UR4, c[0x0][0x5a0] ;  /* 0x0001680000047ab9 */ /* 0x000fe40000000a00 */
        /* <DEDUP_REMOVED lines=11> */
.L_x_14:
        /* <DEDUP_REMOVED lines=8> */
.L_x_16:
[----:B------:R-:W-:-:S05]  /*1230*/  ULDC UR21, c[0x0][0x584] ;  /* 0x0001610000157ab9 */ /* 0x000fca0000000800 */
.L_x_15:
[----:B------:R-:W-:-:S13]  /*1240*/  LOP3.LUT P0, RZ, R0, 0xff, RZ, 0xc0, !PT ;  /* 0x000000ff00ff7812 */ /* 0x000fda000780c0ff */
[----:B------:R-:W-:Y:S05]  /*1250*/  @!P0 EXIT ;  /* 0x000000000000894d */ /* 0x000fea0003800000 */
[----:B------:R-:W-:Y:S01]  /*1260*/  ULDC UR4, c[0x0][0x28c] ;  /* 0x0000a30000047ab9 */ /* 0x000fe20000000800 */
[----:B------:R-:W-:Y:S02]  /*1270*/  ULOP3.LUT UR22, UR13, 0x1, URZ, 0xfc, !UPT ;  /* 0x000000010d167892 */ /* 0x000fe4000f8efc3f */
[----:B------:R-:W-:-:S04]  /*1280*/  UIADD3 UR4, UR4, 0x7f, URZ ;  /* 0x0000007f04047890 */ /* 0x000fc8000fffe03f */
[----:B------:R-:W-:-:S04]  /*1290*/  USHF.R.S32.HI UR5, URZ, 0x1f, UR4 ;  /* 0x0000001f3f057899 */ /* 0x000fc80008011404 */
[----:B------:R-:W-:-:S03]  /*12a0*/  ULEA.HI UR5, UR5, UR4, URZ, 0x7 ;  /* 0x0000000405057291 */ /* 0x000fc6000f8f383f */
[----:B------:R-:W-:Y:S01]  /*12b0*/  UMOV UR4, URZ ;  /* 0x0000003f00047c82 */ /* 0x000fe20008000000 */
[----:B------:R-:W-:-:S03]  /*12c0*/  USHF.R.S32.HI UR10, URZ, 0x7, UR5 ;  /* 0x000000073f0a7899 */ /* 0x000fc60008011405 */
[----:B------:R-:W-:-:S09]  /*12d0*/  UMOV UR5, URZ ;  /* 0x0000003f00057c82 */ /* 0x000fd20008000000 */
.L_x_555:
[----:B------:R-:W-:Y:S01]  /*12e0*/  STL [R1+0x44c], RZ ;  /* 0x00044cff01007387 */ /* 0x000fe20000100800 */
[----:B--2---:R-:W2:Y:S01]  /*12f0*/  S2UR UR18, SR_CgaCtaId ;  /* 0x00000000001279c3 */ /* 0x004ea20000008800 */
[----:B------:R-:W-:Y:S01]  /*1300*/  UMOV UR17, 0x400 ;  /* 0x0000040000117882 */ /* 0x000fe20000000000 */
[----:B------:R-:W-:Y:S01]  /*1310*/  UMOV UR6, URZ ;  /* 0x0000003f00067c82 */ /* 0x000fe20008000000 */
[----:B------:R-:W-:Y:S01]  /*1320*/  STL [R1+0x448], RZ ;  /* 0x000448ff01007387 */ /* 0x000fe20000100800 */
[----:B------:R-:W-:Y:S01]  /*1330*/  UMOV UR7, URZ ;  /* 0x0000003f00077c82 */ /* 0x000fe20008000000 */
[----:B------:R-:W-:Y:S01]  /*1340*/  UMOV UR8, URZ ;  /* 0x0000003f00087c82 */ /* 0x000fe20008000000 */
[----:B------:R-:W-:Y:S01]  /*1350*/  UMOV UR23, UR5 ;  /* 0x0000000500177c82 */ /* 0x000fe20008000000 */
[----:B------:R-:W-:Y:S01]  /*1360*/  STL [R1+0x444], RZ ;  /* 0x000444ff01007387 */ /* 0x000fe20000100800 */
[----:B-1----:R-:W1:Y:S01]  /*1370*/  LDC R2, c[0x0][0x28c] ;  /* 0x0000a300ff027b82 */ /* 0x002e620000000800 */
[----:B------:R-:W-:Y:S01]  /*1380*/  UMOV UR24, UR4 ;  /* 0x0000000400187c82 */ /* 0x000fe20008000000 */
[----:B------:R-:W-:Y:S01]  /*1390*/  CS2R R236, SRZ ;  /* 0x0000000000ec7805 */ /* 0x000fe2000001ff00 */
[----:B------:R-:W-:Y:S01]  /*13a0*/  STL [R1+0x440], RZ ;  /* 0x000440ff01007387 */ /* 0x000fe20000100800 */
[----:B------:R-:W-:-:S02]  /*13b0*/  CS2R R234, SRZ ;  /* 0x0000000000ea7805 */ /* 0x000fc4000001ff00 */
[----:B------:R-:W-:Y:S02]  /*13c0*/  CS2R R232, SRZ ;  /* 0x0000000000e87805 */ /* 0x000fe4000001ff00 */
[----:B------:R-:W-:Y:S01]  /*13d0*/  CS2R R230, SRZ ;  /* 0x0000000000e67805 */ /* 0x000fe2000001ff00 */
[----:B------:R-:W-:Y:S01]  /*13e0*/  STL [R1+0x43c], RZ ;  /* 0x00043cff01007387 */ /* 0x000fe20000100800 */
[----:B------:R-:W-:Y:S02]  /*13f0*/  CS2R R228, SRZ ;  /* 0x0000000000e47805 */ /* 0x000fe4000001ff00 */
[----:B------:R-:W-:Y:S02]  /*1400*/  CS2R R226, SRZ ;  /* 0x0000000000e27805 */ /* 0x000fe4000001ff00 */
        /* <DEDUP_REMOVED lines=14> */
[----:B-1----:R-:W-:Y:S02]  /*14f0*/  ISETP.GE.AND P0, PT, R2, 0x1, PT ;  /* 0x000000010200780c */ /* 0x002fe40003f06270 */
        /* <DEDUP_REMOVED lines=40> */
[----:B0-----:R-:W-:Y:S02]  /*1780*/  CS2R R16, SRZ ;  /* 0x0000000000107805 */ /* 0x001fe4000001ff00 */
        /* <DEDUP_REMOVED lines=94> */
[----:B------:R-:W-:-:S03]  /*1d70*/  CS2R R150, SRZ ;  /* 0x0000000000967805 */ /* 0x000fc6000001ff00 */
[----:B------:R-:W-:Y:S04]  /*1d80*/  STL [R1+0x3a0], RZ ;  /* 0x0003a0ff01007387 */ /* 0x000fe80000100800 */
        /* <DEDUP_REMOVED lines=104> */
[----:B------:R-:W-:Y:S04]  /*2410*/  STL [R1], RZ ;  /* 0x000000ff01007387 */ /* 0x000fe80000100800 */
        /* <DEDUP_REMOVED lines=39> */
[----:B------:R-:W-:Y:S01]  /*2690*/  STL [R1+0xa0], RZ ;  /* 0x0000a0ff01007387 */ /* 0x000fe20000100800 */
[----:B------:R-:W0:Y:S03]  /*26a0*/  S2R R0, SR_TID.X ;  /* 0x0000000000007919 */ /* 0x000e260000002100 */
        /* <DEDUP_REMOVED lines=8> */
[----:B0-----:R-:W-:-:S03]  /*2730*/  LOP3.LUT R0, R0, 0x80, RZ, 0xc0, !PT ;  /* 0x0000008000007812 */ /* 0x001fc600078ec0ff */
[----:B------:R-:W-:Y:S01]  /*2740*/  STL [R1+0xc4], RZ ;  /* 0x0000c4ff01007387 */ /* 0x000fe20000100800 */
[----:B------:R-:W-:-:S03]  /*2750*/  SHF.R.U32.HI R0, RZ, 0x7, R0 ;  /* 0x00000007ff007819 */ /* 0x000fc60000011600 */
        /* <DEDUP_REMOVED lines=33> */
[----:B------:R-:W0:Y:S04]  /*2970*/  SHFL.IDX PT, R0, R0, RZ, 0x1f ;  /* 0x00001fff00007589 */ /* 0x000e2800000e0000 */
[----:B------:R1:W-:Y:S04]  /*2980*/  STL [R1+0x14c], RZ ;  /* 0x00014cff01007387 */ /* 0x0003e80000100800 */
[----:B------:R1:W-:Y:S04]  /*2990*/  STL [R1+0x150], RZ ;  /* 0x000150ff01007387 */ /* 0x0003e80000100800 */
[----:B------:R1:W-:Y:S04]  /*29a0*/  STL [R1+0x154], RZ ;  /* 0x000154ff01007387 */ /* 0x0003e80000100800 */
[----:B------:R1:W-:Y:S04]  /*29b0*/  STL [R1+0x158], RZ ;  /* 0x000158ff01007387 */ /* 0x0003e80000100800 */
[----:B------:R1:W-:Y:S04]  /*29c0*/  STL [R1+0x15c], RZ ;  /* 0x00015cff01007387 */ /* 0x0003e80000100800 */
[----:B------:R1:W-:Y:S01]  /*29d0*/  STL [R1+0x160], RZ ;  /* 0x000160ff01007387 */ /* 0x0003e20000100800 */
[----:B0-----:R-:W-:-:S03]  /*29e0*/  R2UR UR11, R0 ;  /* 0x00000000000b72ca */ /* 0x001fc600000e0000 */
[----:B------:R1:W-:Y:S04]  /*29f0*/  STL [R1+0x164], RZ ;  /* 0x000164ff01007387 */ /* 0x0003e80000100800 */
[----:B------:R1:W-:Y:S04]  /*2a00*/  STL [R1+0x168], RZ ;  /* 0x000168ff01007387 */ /* 0x0003e80000100800 */
[----:B------:R1:W-:Y:S02]  /*2a10*/  STL [R1+0x16c], RZ ;  /* 0x00016cff01007387 */ /* 0x0003e40000100800 */
[----:B------:R-:W-:-:S02]  /*2a20*/  ULEA.HI UR12, UR11, UR11, URZ, 0x1 ;  /* 0x0000000b0b0c7291 */ /* 0x000fc4000f8f083f */
[----:B------:R1:W-:Y:S02]  /*2a30*/  STL [R1+0x170], RZ ;  /* 0x000170ff01007387 */ /* 0x0003e40000100800 */
[----:B------:R-:W-:Y:S02]  /*2a40*/  ULOP3.LUT UR16, UR12, 0x7fffe, URZ, 0xc0, !UPT ;  /* 0x0007fffe0c107892 */ /* 0x000fe4000f8ec03f */
[----:B------:R1:W-:Y:S01]  /*2a50*/  STL [R1+0x174], RZ ;  /* 0x000174ff01007387 */ /* 0x0003e20000100800 */
[----:B--2---:R-:W-:Y:S02]  /*2a60*/  ULEA UR12, UR18, UR17, 0x18 ;  /* 0x00000011120c7291 */ /* 0x004fe4000f8ec03f */
[----:B------:R-:W-:Y:S01]  /*2a70*/  UIADD3 UR16, UR11, -UR16, URZ ;  /* 0x800000100b107290 */ /* 0x000fe2000fffe03f */
[----:B------:R1:W-:Y:S03]  /*2a80*/  STL [R1+0x178], RZ ;  /* 0x000178ff01007387 */ /* 0x0003e60000100800 */
[----:B------:R-:W-:Y:S01]  /*2a90*/  ULEA UR16, UR16, UR12, 0xd ;  /* 0x0000000c10107291 */ /* 0x000fe2000f8e683f */
[----:B------:R1:W-:Y:S03]  /*2aa0*/  STL [R1+0x17c], RZ ;  /* 0x00017cff01007387 */ /* 0x0003e60000100800 */
[----:B------:R-:W-:Y:S01]  /*2ab0*/  UIADD3 UR16, UR16, 0x100, URZ ;  /* 0x0000010010107890 */ /* 0x000fe2000fffe03f */
[----:B------:R1:W-:Y:S03]  /*2ac0*/  STL [R1+0x180], RZ ;  /* 0x000180ff01007387 */ /* 0x0003e60000100800 */
[----:B------:R-:W-:Y:S01]  /*2ad0*/  USHF.R.U32.HI UR11, URZ, 0x4, UR16 ;  /* 0x000000043f0b7899 */ /* 0x000fe20008011610 */
[----:B------:R1:W-:Y:S03]  /*2ae0*/  STL [R1+0x184], RZ ;  /* 0x000184ff01007387 */ /* 0x0003e60000100800 */
[----:B------:R-:W-:Y:S01]  /*2af0*/  ULOP3.LUT UR11, UR11, 0x3fff, URZ, 0xc0, !UPT ;  /* 0x00003fff0b0b7892 */ /* 0x000fe2000f8ec03f */
[----:B------:R1:W-:Y:S04]  /*2b00*/  STL [R1+0x188], RZ ;  /* 0x000188ff01007387 */ /* 0x0003e80000100800 */
        /* <DEDUP_REMOVED lines=28> */
[----:B------:R1:W-:Y:S01]  /*2cd0*/  STL [R1+0x1fc], RZ ;  /* 0x0001fcff01007387 */ /* 0x0003e20000100800 */
[----:B------:R-:W-:Y:S05]  /*2ce0*/  @!P0 BRA `(.L_x_17) ;  /* 0x0000006000a88947 */ /* 0x000fea0003800000 */
[----:B------:R-:W-:-:S06]  /*2cf0*/  UISETP.NE.AND UP0, UPT, UR22, 0x3, UPT ;  /* 0x000000031600788c */ /* 0x000fcc000bf05270 */
[----:B------:R-:W-:-:S13]  /*2d00*/  PLOP3.LUT P1, PT, PT, PT, UP0, 0x80, 0x0 ;  /* 0x000000000000781c */ /* 0x000fda0003f2f008 */
[----:B------:R-:W-:Y:S05]  /*2d10*/  @!P1 BRA `(.L_x_18) ;  /* 0x0000000000049947 */ /* 0x000fea0003800000 */
[----:B------:R-:W-:Y:S01]  /*2d20*/  BPT.TRAP 0x1 ;  /* 0x000000040000795c */ /* 0x000fe20000300000 */
.L_x_18:
[----:B------:R-:W-:Y:S01]  /*2d30*/  ULEA UR6, UR5, UR12, 0x3 ;  /* 0x0000000c05067291 */ /* 0x000fe2000f8e183f */
[----:B------:R-:W-:-:S05]  /*2d40*/  IMAD.U32 R0, RZ, RZ, UR4 ;  /* 0x00000004ff007e24 */ /* 0x000fca000f8e00ff */
[----:B------:R-:W-:-:S04]  /*2d50*/  SHF.L.U32 R0, R0, 0x1f, RZ ;  /* 0x0000001f00007819 */ /* 0x000fc800000006ff */
[----:B------:R0:W2:Y:S01]  /*2d60*/  SYNCS.PHASECHK.TRANS64.TRYWAIT P0, [UR6], R0 ;  /* 0x00000000ff0075a7 */ /* 0x0000a20008000146 */
[----:B------:R-:W-:Y:S05]  /*2d70*/  @!P1 BRA `(.L_x_19) ;  /* 0x0000000000049947 */ /* 0x000fea0003800000 */
[----:B------:R-:W-:Y:S01]  /*2d80*/  BPT.TRAP 0x1 ;  /* 0x000000040000795c */ /* 0x000fe20000300000 */
.L_x_19:
[----:B--2---:R-:W-:Y:S05]  /*2d90*/  @P0 BRA `(.L_x_20) ;  /* 0x0000000000080947 */ /* 0x004fea0003800000 */
[----:B------:R-:W2:Y:S02]  /*2da0*/  SYNCS.PHASECHK.TRANS64.TRYWAIT P0, [UR6], R0 ;  /* 0x00000000ff0075a7 */ /* 0x000ea40008000146 */
[----:B--2---:R-:W-:Y:S05]  /*2db0*/  @!P0 BRA `(.L_x_21) ;  /* 0x0000026c00a48947 */ /* 0x004fea0003800000 */
.L_x_20:
[----:B------:R-:W-:Y:S01]  /*2dc0*/  UIADD3 UR6, UR12, 0x18100, URZ ;  /* 0x000181000c067890 */ /* 0x000fe2000fffe03f */
[----:B------:R-:W-:Y:S01]  /*2dd0*/  WARPGROUP.ARRIVE ;  /* 0x00000000000079c5 */ /* 0x000fe20000000000 */
[----:B------:R-:W-:Y:S02]  /*2de0*/  ULOP3.LUT UR7, UR11, 0x10000, URZ, 0xfc, !UPT ;  /* 0x000100000b077892 */ /* 0x000fe4000f8efc3f */
[----:B------:R-:W-:Y:S02]  /*2df0*/  USHF.R.U32.HI UR6, URZ, 0x4, UR6 ;  /* 0x000000043f067899 */ /* 0x000fe40008011606 */
[----:B------:R-:W-:Y:S02]  /*2e00*/  ULEA UR7, UR5, UR7, 0xb ;  /* 0x0000000705077291 */ /* 0x000fe4000f8e583f */
[----:B------:R-:W-:Y:S01]  /*2e10*/  ULOP3.LUT UR6, UR6, 0x3fff, URZ, 0xc0, !UPT ;  /* 0x00003fff06067892 */ /* 0x000fe2000f8ec03f */
[----:B------:R-:W-:Y:S01]  /*2e20*/  UMOV UR17, 0x40000040 ;  /* 0x4000004000117882 */ /* 0x000fe20000000000 */
[----:B------:R-:W-:-:S02]  /*2e30*/  UMOV UR19, 0x40000040 ;  /* 0x4000004000137882 */ /* 0x000fc40000000000 */
[----:B------:R-:W-:Y:S01]  /*2e40*/  ULOP3.LUT UR6, UR6, 0x10000, URZ, 0xfc, !UPT ;  /* 0x0001000006067892 */ /* 0x000fe2000f8efc3f */
[----:B------:R-:W-:-:S03]  /*2e50*/  UMOV UR16, UR7 ;  /* 0x0000000700107c82 */ /* 0x000fc60008000000 */
[----:B------:R-:W-:-:S07]  /*2e60*/  ULEA UR8, UR5, UR6, 0xb ;  /* 0x0000000605087291 */ /* 0x000fce000f8e583f */
[----:B------:R-:W-:Y:S02]  /*2e70*/  UMOV UR18, UR8 ;  /* 0x0000000800127c82 */ /* 0x000fe40008000000 */
[----:B------:R-:W-:Y:S01]  /*2e80*/  QGMMA.64x256x32.F32.E5M2.E5M2 R24, gdesc[UR16], RZ, !UPT, gsb0 ;  /* 0x03e00000101879f3 */ /* 0x000fe2000c0038ff */
[----:B------:R-:W-:Y:S01]  /*2e90*/  UIADD3 UR16, UR7, 0x400, URZ ;  /* 0x0000040007107890 */ /* 0x000fe2000fffe03f */
[----:B------:R-:W-:Y:S01]  /*2ea0*/  UMOV UR17, 0x40000040 ;  /* 0x4000004000117882 */ /* 0x000fe20000000000 */
[----:B------:R-:W-:Y:S02]  /*2eb0*/  WARPGROUP.DEPBAR.LE gsb0, 0x0 ;  /* 0x00008000000079c5 */ /* 0x000fe40000010000 */
[----:B------:R-:W-:Y:S04]  /*2ec0*/  STL.64 [R1], R24 ;  /* 0x0000001801007387 */ /* 0x000fe80000100a00 */
[----:B------:R-:W-:Y:S04]  /*2ed0*/  STL.64 [R1+0x8], R26 ;  /* 0x0000081a01007387 */ /* 0x000fe80000100a00 */
        /* <DEDUP_REMOVED lines=61> */
[----:B------:R3:W-:Y:S02]  /*32b0*/  STL.64 [R1+0x1f8], R150 ;  /* 0x0001f89601007387 */ /* 0x0007e40000100a00 */
[----:B---3--:R-:W-:-:S06]  /*32c0*/  WARPGROUP.ARRIVE ;  /* 0x00000000000079c5 */ /* 0x008fcc0000000000 */
[----:B------:R-:W-:Y:S03]  /*32d0*/  QGMMA.64x256x32.F32.E5M2.E5M2 R24, gdesc[UR16], RZ, !UPT, gsb0 ;  /* 0x03e00000101879f3 */ /* 0x000fe6000c0038ff */
[----:B------:R-:W-:Y:S02]  /*32e0*/  WARPGROUP.DEPBAR.LE gsb0, 0x0 ;  /* 0x00008000000079c5 */ /* 0x000fe40000010000 */
        /* <DEDUP_REMOVED lines=63> */
[----:B------:R3:W-:Y:S04]  /*36e0*/  STL.64 [R1+0x5d0], R24 ;  /* 0x0005d01801007387 */ /* 0x0007e80000100a00 */
[----:B---3--:R-:W3:Y:S04]  /*36f0*/  LDL.LU.64 R24, [R1] ;  /* 0x0000000001187983 */ /* 0x008ee80000300a00 */
[----:B------:R-:W3:Y:S04]  /*3700*/  LDL.LU.64 R26, [R1+0x8] ;  /* 0x00000800011a7983 */ /* 0x000ee80000300a00 */
        /* <DEDUP_REMOVED lines=61> */
[----:B------:R-:W3:Y:S01]  /*3ae0*/  LDL.LU.64 R150, [R1+0x1f8] ;  /* 0x0001f80001967983 */ /* 0x000ee20000300a00 */
[----:B------:R-:W-:-:S02]  /*3af0*/  UIADD3 UR16, UR7, 0x2, URZ ;  /* 0x0000000207107890 */ /* 0x000fc4000fffe03f */
[----:B------:R-:W-:Y:S01]  /*3b00*/  UIADD3 UR18, UR8, 0x2, URZ ;  /* 0x0000000208127890 */ /* 0x000fe2000fffe03f */
[----:B------:R-:W-:Y:S01]  /*3b10*/  UMOV UR17, 0x40000040 ;  /* 0x4000004000117882 */ /* 0x000fe20000000000 */
[----:B------:R-:W-:Y:S01]  /*3b20*/  UMOV UR19, 0x40000040 ;  /* 0x4000004000137882 */ /* 0x000fe20000000000 */
[----:B---3--:R-:W-:-:S06]  /*3b30*/  WARPGROUP.ARRIVE ;  /* 0x00000000000079c5 */ /* 0x008fcc0000000000 */
[----:B------:R-:W-:Y:S03]  /*3b40*/  QGMMA.64x256x32.F32.E5M2.E5M2 R24, gdesc[UR16], R24, gsb0 ;  /* 0x03e00000101879f3 */ /* 0x000fe60008003818 */
[----:B------:R-:W-:Y:S02]  /*3b50*/  WARPGROUP.DEPBAR.LE gsb0, 0x0 ;  /* 0x00008000000079c5 */ /* 0x000fe40000010000 */
[----:B------:R-:W-:Y:S01]  /*3b60*/  STL.64 [R1], R24 ;  /* 0x0000001801007387 */ /* 0x000fe20000100a00 */
[----:B------:R-:W-:Y:S02]  /*3b70*/  IMAD.MOV.U32 R2, RZ, RZ, R150 ;  /* 0x000000ffff027224 */ /* 0x000fe400078e0096 */
[----:B0-2---:R-:W-:Y:S01]  /*3b80*/  IMAD.MOV.U32 R0, RZ, RZ, R151 ;  /* 0x000000ffff007224 */ /* 0x005fe200078e0097 */
[----:B------:R-:W-:Y:S01]  /*3b90*/  STL.64 [R1+0x8], R26 ;  /* 0x0000081a01007387 */ /* 0x000fe20000100a00 */
[----:B------:R-:W-:-:S02]  /*3ba0*/  IMAD.MOV.U32 R4, RZ, RZ, R148 ;  /* 0x000000ffff047224 */ /* 0x000fc400078e0094 */
[----:B------:R-:W-:Y:S01]  /*3bb0*/  IMAD.MOV.U32 R3, RZ, RZ, R149 ;  /* 0x000000ffff037224 */ /* 0x000fe200078e0095 */
[----:B------:R-:W-:Y:S01]  /*3bc0*/  STL.64 [R1+0x10], R28 ;  /* 0x0000101c01007387 */ /* 0x000fe20000100a00 */
[----:B------:R-:W-:Y:S02]  /*3bd0*/  IMAD.MOV.U32 R6, RZ, RZ, R146 ;  /* 0x000000ffff067224 */ /* 0x000fe400078e0092 */
[----:B------:R-:W-:Y:S01]  /*3be0*/  IMAD.MOV.U32 R5, RZ, RZ, R147 ;  /* 0x000000ffff057224 */ /* 0x000fe200078e0093 */
[----:B------:R-:W-:Y:S01]  /*3bf0*/  STL.64 [R1+0x18], R30 ;  /* 0x0000181e01007387 */ /* 0x000fe20000100a00 */
[----:B------:R-:W-:Y:S02]  /*3c00*/  IMAD.MOV.U32 R8, RZ, RZ, R144 ;  /* 0x000000ffff087224 */ /* 0x000fe400078e0090 */
[----:B------:R-:W-:Y:S01]  /*3c10*/  IMAD.MOV.U32 R7, RZ, RZ, R145 ;  /* 0x000000ffff077224 */ /* 0x000fe200078e0091 */
        /* <DEDUP_REMOVED lines=18> */
[----:B------:R0:W-:Y:S01]  /*3d40*/  STL [R1+0x50], R44 ;  /* 0x0000502c01007387 */ /* 0x0001e20000100800 */
[----:B------:R-:W-:-:S02]  /*3d50*/  IMAD.MOV.U32 R22, RZ, RZ, R130 ;  /* 0x000000ffff167224 */ /* 0x000fc400078e0082 */
[----:B------:R-:W-:Y:S01]  /*3d60*/  IMAD.MOV.U32 R21, RZ, RZ, R131 ;  /* 0x000000ffff157224 */ /* 0x000fe200078e0083 */
[----:B------:R-:W2:Y:S01]  /*3d70*/  LDL.LU.64 R150, [R1+0x7c8] ;  /* 0x0007c80001967983 */ /* 0x000ea20000300a00 */
[----:B------:R-:W-:Y:S02]  /*3d80*/  IMAD.MOV.U32 R212, RZ, RZ, R128 ;  /* 0x000000ffffd47224 */ /* 0x000fe400078e0080 */
[----:B------:R-:W-:Y:S01]  /*3d90*/  IMAD.MOV.U32 R23, RZ, RZ, R129 ;  /* 0x000000ffff177224 */ /* 0x000fe200078e0081 */
[----:B------:R-:W2:Y:S01]  /*3da0*/  LDL.LU.64 R148, [R1+0x7c0] ;  /* 0x0007c00001947983 */ /* 0x000ea20000300a00 */
[----:B------:R-:W-:Y:S02]  /*3db0*/  IMAD.MOV.U32 R210, RZ, RZ, R126 ;  /* 0x000000ffffd27224 */ /* 0x000fe400078e007e */
[----:B------:R-:W-:Y:S01]  /*3dc0*/  IMAD.MOV.U32 R211, RZ, RZ, R127 ;  /* 0x000000ffffd37224 */ /* 0x000fe200078e007f */
[----:B------:R-:W2:Y:S01]  /*3dd0*/  LDL.LU.64 R146, [R1+0x7b8] ;  /* 0x0007b80001927983 */ /* 0x000ea20000300a00 */
        /* <DEDUP_REMOVED lines=120> */
[----:B------:R-:W-:-:S03]  /*4560*/  IMAD.MOV.U32 R235, RZ, RZ, R45 ;  /* 0x000000ffffeb7224 */ /* 0x000fc600078e002d */
[----:B------:R-:W2:Y:S04]  /*4570*/  LDL.LU.64 R64, [R1+0x670] ;  /* 0x0006700001407983 */ /* 0x000ea80000300a00 */
        /* <DEDUP_REMOVED lines=9> */
[----:B0-----:R-:W2:Y:S04]  /*4610*/  LDL.LU.64 R44, [R1+0x620] ;  /* 0x00062000012c7983 */ /* 0x001ea80000300a00 */
        /* <DEDUP_REMOVED lines=9> */
[----:B------:R-:W2:Y:S01]  /*46b0*/  LDL.LU.64 R24, [R1+0x5d0] ;  /* 0x0005d00001187983 */ /* 0x000ea20000300a00 */
[----:B------:R-:W-:Y:S01]  /*46c0*/  UIADD3 UR16, UR7, 0x402, URZ ;  /* 0x0000040207107890 */ /* 0x000fe2000fffe03f */
[----:B------:R-:W-:Y:S01]  /*46d0*/  UMOV UR17, 0x40000040 ;  /* 0x4000004000117882 */ /* 0x000fe20000000000 */
[----:B--2---:R-:W-:-:S07]  /*46e0*/  WARPGROUP.ARRIVE ;  /* 0x00000000000079c5 */ /* 0x004fce0000000000 */
[----:B------:R-:W-:Y:S03]  /*46f0*/  QGMMA.64x256x32.F32.E5M2.E5M2 R24, gdesc[UR16], R24, gsb0 ;  /* 0x03e00000101879f3 */ /* 0x000fe60008003818 */
        /* <DEDUP_REMOVED lines=23> */
[----:B0-----:R-:W2:Y:S04]  /*4870*/  LDL.LU R108, [R1] ;  /* 0x00000000016c7983 */ /* 0x001ea80000300800 */
[----:B------:R-:W2:Y:S04]  /*4880*/  LDL.LU R109, [R1+0x4] ;  /* 0x00000400016d7983 */ /* 0x000ea80000300800 */
        /* <DEDUP_REMOVED lines=18> */
[----:B------:R-:W2:Y:S01]  /*49b0*/  LDL.LU R128, [R1+0x50] ;  /* 0x0000500001807983 */ /* 0x000ea20000300800 */
[----:B------:R-:W-:-:S02]  /*49c0*/  IMAD.MOV.U32 R129, RZ, RZ, R235 ;  /* 0x000000ffff817224 */ /* 0x000fc400078e00eb */
[----:B------:R-:W-:Y:S02]  /*49d0*/  IMAD.MOV.U32 R130, RZ, RZ, R234 ;  /* 0x000000ffff827224 */ /* 0x000fe400078e00ea */
[----:B------:R-:W-:Y:S02]  /*49e0*/  IMAD.MOV.U32 R131, RZ, RZ, R233 ;  /* 0x000000ffff837224 */ /* 0x000fe400078e00e9 */
[----:B------:R-:W-:Y:S02]  /*49f0*/  IMAD.MOV.U32 R132, RZ, RZ, R232 ;  /* 0x000000ffff847224 */ /* 0x000fe400078e00e8 */
[----:B------:R-:W-:Y:S02]  /*4a00*/  IMAD.MOV.U32 R133, RZ, RZ, R231 ;  /* 0x000000ffff857224 */ /* 0x000fe400078e00e7 */
[----:B------:R-:W-:Y:S02]  /*4a10*/  IMAD.MOV.U32 R134, RZ, RZ, R230 ;  /* 0x000000ffff867224 */ /* 0x000fe400078e00e6 */
        /* <DEDUP_REMOVED lines=39> */
[----:B------:R-:W-:Y:S01]  /*4c90*/  IMAD.MOV.U32 R235, RZ, RZ, R0 ;  /* 0x000000ffffeb7224 */ /* 0x000fe200078e0000 */
[----:B------:R-:W-:Y:S02]  /*4ca0*/  UIADD3 UR16, UR7, 0x4, URZ ;  /* 0x0000000407107890 */ /* 0x000fe4000fffe03f */
[----:B------:R-:W-:Y:S01]  /*4cb0*/  UIADD3 UR18, UR8, 0x4, URZ ;  /* 0x0000000408127890 */ /* 0x000fe2000fffe03f */
[----:B------:R-:W-:Y:S01]  /*4cc0*/  UMOV UR17, 0x40000040 ;  /* 0x4000004000117882 */ /* 0x000fe20000000000 */
[----:B------:R-:W-:Y:S01]  /*4cd0*/  UMOV UR19, 0x40000040 ;  /* 0x4000004000137882 */ /* 0x000fe20000000000 */
[----:B--2---:R-:W-:-:S06]  /*4ce0*/  WARPGROUP.ARRIVE ;  /* 0x00000000000079c5 */ /* 0x004fcc0000000000 */
[----:B------:R-:W-:Y:S03]  /*4cf0*/  QGMMA.64x256x32.F32.E5M2.E5M2 R108, gdesc[UR16], R108, gsb0 ;  /* 0x03e00000106c79f3 */ /* 0x000fe6000800386c */
        /* <DEDUP_REMOVED lines=183> */
[----:B0-----:R-:W2:Y:S04]  /*5870*/  LDL.LU.64 R108, [R1] ;  /* 0x00000000016c7983 */ /* 0x001ea80000300a00 */
        /* <DEDUP_REMOVED lines=63> */
[----:B------:R-:W-:-:S02]  /*5c70*/  UIADD3 UR16, UR7, 0x6, URZ ;  /* 0x0000000607107890 */ /* 0x000fc4000fffe03f */
[----:B------:R-:W-:Y:S01]  /*5c80*/  UIADD3 UR18, UR8, 0x6, URZ ;  /* 0x0000000608127890 */ /* 0x000fe2000fffe03f */
[----:B------:R-:W-:Y:S01]  /*5c90*/  UMOV UR17, 0x40000040 ;  /* 0x4000004000117882 */ /* 0x000fe20000000000 */
[----:B------:R-:W-:Y:S01]  /*5ca0*/  UMOV UR19, 0x40000040 ;  /* 0x4000004000137882 */ /* 0x000fe20000000000 */
        /* <DEDUP_REMOVED lines=93> */
[----:B0-----:R-:W3:Y:S04]  /*6280*/  LDL.LU.64 R150, [R1+0x518] ;  /* 0x0005180001967983 */ /* 0x001ee80000300a00 */
        /* <DEDUP_REMOVED lines=21> */
[----:B------:R-:W-:Y:S01]  /*63e0*/  UIADD3 UR16, UR7, 0x406, URZ ;  /* 0x0000040607107890 */ /* 0x000fe2000fffe03f */
[----:B------:R-:W-:-:S02]  /*63f0*/  UMOV UR17, 0x40000040 ;  /* 0x4000004000117882 */ /* 0x000fc40000000000 */
[----:B------:R0:W-:Y:S01]  /*6400*/  STL [R1+0x2d0], RZ ;  /* 0x0002d0ff01007387 */ /* 0x0001e20000100800 */
[----:B------:R-:W-:-:S03]  /*6410*/  ULDC UR7, c[0x0][0x50c] ;  /* 0x0001430000077ab9 */ /* 0x000fc60000000800 */
        /* <DEDUP_REMOVED lines=37> */
[----:B---3--:R-:W-:-:S06]  /*6670*/  WARPGROUP.ARRIVE ;  /* 0x00000000000079c5 */ /* 0x008fcc0000000000 */
[----:B------:R-:W-:Y:S01]  /*6680*/  QGMMA.64x256x32.F32.E5M2.E5M2 R24, gdesc[UR16], R24, gsb0 ;  /* 0x03e00000101879f3 */ /* 0x000fe20008003818 */
[----:B------:R0:W-:Y:S04]  /*6690*/  STL [R1+0x238], RZ ;  /* 0x000238ff01007387 */ /* 0x0001e80000100800 */
[----:B------:R0:W-:Y:S04]  /*66a0*/  STL [R1+0x234], RZ ;  /* 0x000234ff01007387 */ /* 0x0001e80000100800 */
[----:B------:R0:W-:Y:S04]  /*66b0*/  STL [R1+0x230], RZ ;  /* 0x000230ff01007387 */ /* 0x0001e80000100800 */
[----:B------:R0:W-:Y:S04]  /*66c0*/  STL [R1+0x22c], RZ ;  /* 0x00022cff01007387 */ /* 0x0001e80000100800 */
[----:B------:R0:W-:Y:S04]  /*66d0*/  STL [R1+0x228], RZ ;  /* 0x000228ff01007387 */ /* 0x0001e80000100800 */
[----:B------:R0:W-:Y:S01]  /*66e0*/  STL [R1+0x224], RZ ;  /* 0x000224ff01007387 */ /* 0x0001e20000100800 */
[----:B------:R-:W-:-:S03]  /*66f0*/  UISETP.NE.AND UP0, UPT, UR7, 0x4, UPT ;  /* 0x000000040700788c */ /* 0x000fc6000bf05270 */
[----:B------:R0:W-:Y:S04]  /*6700*/  STL [R1+0x220], RZ ;  /* 0x000220ff01007387 */ /* 0x0001e80000100800 */
[----:B------:R0:W-:Y:S04]  /*6710*/  STL [R1+0x21c], RZ ;  /* 0x00021cff01007387 */ /* 0x0001e80000100800 */
[----:B------:R0:W-:Y:S04]  /*6720*/  STL [R1+0x218], RZ ;  /* 0x000218ff01007387 */ /* 0x0001e80000100800 */
[----:B------:R0:W-:Y:S01]  /*6730*/  STL [R1+0x214], RZ ;  /* 0x000214ff01007387 */ /* 0x0001e20000100800 */
[----:B------:R-:W-:-:S03]  /*6740*/  USEL UR7, URZ, 0x1, UP0 ;  /* 0x000000013f077887 */ /* 0x000fc60008000000 */
[----:B------:R0:W-:Y:S04]  /*6750*/  STL [R1+0x210], RZ ;  /* 0x000210ff01007387 */ /* 0x0001e80000100800 */
[----:B------:R0:W-:Y:S04]  /*6760*/  STL [R1+0x20c], RZ ;  /* 0x00020cff01007387 */ /* 0x0001e80000100800 */
[----:B------:R0:W-:Y:S04]  /*6770*/  STL [R1+0x208], RZ ;  /* 0x000208ff01007387 */ /* 0x0001e80000100800 */
[----:B------:R0:W-:Y:S04]  /*6780*/  STL [R1+0x204], RZ ;  /* 0x000204ff01007387 */ /* 0x0001e80000100800 */
[----:B------:R0:W-:Y:S01]  /*6790*/  STL [R1+0x200], RZ ;  /* 0x000200ff01007387 */ /* 0x0001e20000100800 */
[----:B------:R-:W-:Y:S01]  /*67a0*/  ISETP.NE.AND P0, PT, RZ, UR7, PT ;  /* 0x00000007ff007c0c */ /* 0x000fe2000bf05270 */
[----:B------:R-:W-:Y:S01]  /*67b0*/  UMOV UR6, 0x4 ;  /* 0x0000000400067882 */ /* 0x000fe20000000000 */
[----:B------:R-:W-:Y:S01]  /*67c0*/  IMAD.MOV.U32 R0, RZ, RZ, R235 ;  /* 0x000000ffff007224 */ /* 0x000fe200078e00eb */
[----:B------:R-:W-:-:S02]  /*67d0*/  CS2R R236, SRZ ;  /* 0x0000000000ec7805 */ /* 0x000fc4000001ff00 */
[----:B--2---:R-:W-:Y:S02]  /*67e0*/  CS2R R234, SRZ ;  /* 0x0000000000ea7805 */ /* 0x004fe4000001ff00 */
[----:B------:R-:W-:Y:S02]  /*67f0*/  CS2R R232, SRZ ;  /* 0x0000000000e87805 */ /* 0x000fe4000001ff00 */
[----:B------:R-:W-:Y:S02]  /*6800*/  CS2R R230, SRZ ;  /* 0x0000000000e67805 */ /* 0x000fe4000001ff00 */
[----:B------:R-:W-:Y:S02]  /*6810*/  CS2R R228, SRZ ;  /* 0x0000000000e47805 */ /* 0x000fe4000001ff00 */
[----:B------:R-:W-:Y:S02]  /*6820*/  CS2R R226, SRZ ;  /* 0x0000000000e27805 */ /* 0x000fe4000001ff00 */
[----:B------:R-:W-:-:S02]  /*6830*/  CS2R R224, SRZ ;  /* 0x0000000000e07805 */ /* 0x000fc4000001ff00 */
[----:B------:R-:W-:Y:S02]  /*6840*/  CS2R R222, SRZ ;  /* 0x0000000000de7805 */ /* 0x000fe4000001ff00 */
        /* <DEDUP_REMOVED lines=45> */
[----:B------:R-:W-:Y:S01]  /*6b20*/  CS2R R2, SRZ ;  /* 0x0000000000027805 */ /* 0x000fe2000001ff00 */
[----:B------:R-:W-:Y:S02]  /*6b30*/  WARPGROUP.DEPBAR.LE gsb0, 0x0 ;  /* 0x00008000000079c5 */ /* 0x000fe40000010000 */
[----:B0-----:R-:W-:Y:S05]  /*6b40*/  @!P0 BRA `(.L_x_22) ;  /* 0x0000002000f88947 */ /* 0x001fea0003800000 */
[----:B------:R-:W2:Y:S04]  /*6b50*/  LDL R2, [R1] ;  /* 0x0000000001027983 */ /* 0x000ea80000100800 */
[----:B------:R-:W3:Y:S04]  /*6b60*/  LDL R3, [R1+0x4] ;  /* 0x0000040001037983 */ /* 0x000ee80000100800 */
[----:B------:R-:W4:Y:S04]  /*6b70*/  LDL R4, [R1+0x8] ;  /* 0x0000080001047983 */ /* 0x000f280000100800 */
[----:B------:R-:W5:Y:S04]  /*6b80*/  LDL R5, [R1+0xc] ;  /* 0x00000c0001057983 */ /* 0x000f680000100800 */
        /* <DEDUP_REMOVED lines=102> */
[----:B------:R0:W-:Y:S04]  /*71f0*/  STL [R1+0x4c0], R131 ;  /* 0x0004c08301007387 */ /* 0x0001e80000100800 */
[----:B0-----:R-:W5:Y:S04]  /*7200*/  LDL R131, [R1+0x1a8] ;  /* 0x0001a80001837983 */ /* 0x001f680000100800 */
        /* <DEDUP_REMOVED lines=39> */
[----:B0-----:R-:W5:Y:S01]  /*7480*/  LDL R151, [R1+0x1f8] ;  /* 0x0001f80001977983 */ /* 0x001f620000100800 */
[----:B------:R-:W-:-:S01]  /*7490*/  FADD R0, RZ, R0 ;  /* 0x00000000ff007221 */ /* 0x000fc20000000000 */
[----:B--2---:R-:W-:Y:S01]  /*74a0*/  FADD R2, RZ, R2 ;  /* 0x00000002ff027221 */ /* 0x004fe20000000000 */
[----:B---3--:R-:W-:-:S01]  /*74b0*/  FADD R3, RZ, R3 ;  /* 0x00000003ff037221 */ /* 0x008fc20000000000 */
[----:B----4-:R-:W-:Y:S01]  /*74c0*/  FADD R4, RZ, R4 ;  /* 0x00000004ff047221 */ /* 0x010fe20000000000 */
[----:B-----5:R-:W-:-:S01]  /*74d0*/  FADD R5, RZ, R5 ;  /* 0x00000005ff057221 */ /* 0x020fc20000000000 */
[----:B------:R-:W-:Y:S01]  /*74e0*/  FADD R6, RZ, R6 ;  /* 0x00000006ff067221 */ /* 0x000fe20000000000 */
[----:B------:R-:W-:-:S01]  /*74f0*/  FADD R7, RZ, R7 ;  /* 0x00000007ff077221 */ /* 0x000fc20000000000 */
        /* <DEDUP_REMOVED lines=14> */
[----:B------:R-:W2:Y:S01]  /*75e0*/  LDL.LU R131, [R1+0x4c0] ;  /* 0x0004c00001837983 */ /* 0x000ea20000300800 */
        /* <DEDUP_REMOVED lines=13> */
[----:B------:R-:W3:Y:S01]  /*76c0*/  LDL.LU R132, [R1+0x4bc] ;  /* 0x0004bc0001847983 */ /* 0x000ee20000300800 */
        /* <DEDUP_REMOVED lines=16> */
[----:B------:R0:W-:Y:S01]  /*77d0*/  STL [R1+0x200], R133 ;  /* 0x0002008501007387 */ /* 0x0001e20000100800 */
        /* <DEDUP_REMOVED lines=9> */
[----:B0-----:R-:W4:Y:S01]  /*7870*/  LDL.LU R133, [R1+0x4b8] ;  /* 0x0004b80001857983 */ /* 0x001f220000300800 */
[----:B------:R-:W-:-:S01]  /*7880*/  FADD R184, RZ, R184 ;  /* 0x000000b8ffb87221 */ /* 0x000fc20000000000 */
[----:B------:R-:W-:Y:S01]  /*7890*/  FADD R185, RZ, R185 ;  /* 0x000000b9ffb97221 */ /* 0x000fe20000000000 */
[----:B------:R-:W-:-:S01]  /*78a0*/  FADD R186, RZ, R186 ;  /* 0x000000baffba7221 */ /* 0x000fc20000000000 */
        /* <DEDUP_REMOVED lines=10> */
[----:B0-----:R-:W5:Y:S01]  /*7950*/  LDL.LU R134, [R1+0x4b4] ;  /* 0x0004b40001867983 */ /* 0x001f620000300800 */
        /* <DEDUP_REMOVED lines=52> */
[----:B0-----:R-:W5:Y:S04]  /*7ca0*/  LDL.LU R138, [R1+0x4a4] ;  /* 0x0004a400018a7983 */ /* 0x001f680000300800 */
[----:B------:R0:W-:Y:S01]  /*7cb0*/  STL [R1+0x218], R139 ;  /* 0x0002188b01007387 */ /* 0x0001e20000100800 */
[----:B------:R-:W-:-:S03]  /*7cc0*/  FADD R140, RZ, R140 ;  /* 0x0000008cff8c7221 */ /* 0x000fc60000000000 */
        /* <DEDUP_REMOVED lines=34> */
[----:B------:R0:W-:Y:S04]  /*7ef0*/  STL [R1+0x248], R151 ;  /* 0x0002489701007387 */ /* 0x0001e80000100800 */
[----:B0-----:R-:W5:Y:S04]  /*7f00*/  LDL.LU R151, [R1+0x470] ;  /* 0x0004700001977983 */ /* 0x001f680000300800 */
[----:B------:R0:W-:Y:S02]  /*7f10*/  STL [R1+0x24c], R0 ;  /* 0x00024c0001007387 */ /* 0x0001e40000100800 */
[----:B0-----:R-:W-:-:S05]  /*7f20*/  FADD R0, RZ, R24 ;  /* 0x00000018ff007221 */ /* 0x001fca0000000000 */
        /* <DEDUP_REMOVED lines=213> */
[----:B--2---:R-:W-:-:S05]  /*8c80*/  FADD R0, RZ, R131 ;  /* 0x00000083ff007221 */ /* 0x004fca0000000000 */
[----:B------:R3:W-:Y:S02]  /*8c90*/  STL [R1+0x3fc], R0 ;  /* 0x0003fc0001007387 */ /* 0x0007e40000100800 */
[----:B---3--:R-:W-:-:S05]  /*8ca0*/  FADD R0, RZ, R132 ;  /* 0x00000084ff007221 */ /* 0x008fca0000000000 */
[----:B------:R4:W-:Y:S02]  /*8cb0*/  STL [R1+0x400], R0 ;  /* 0x0004000001007387 */ /* 0x0009e40000100800 */
[----:B----4-:R-:W-:-:S05]  /*8cc0*/  FADD R0, RZ, R133 ;  /* 0x00000085ff007221 */ /* 0x010fca0000000000 */
[----:B------:R5:W-:Y:S02]  /*8cd0*/  STL [R1+0x404], R0 ;  /* 0x0004040001007387 */ /* 0x000be40000100800 */
[----:B-----5:R-:W-:-:S05]  /*8ce0*/  FADD R0, RZ, R134 ;  /* 0x00000086ff007221 */ /* 0x020fca0000000000 */
        /* <DEDUP_REMOVED lines=34> */
[----:B------:R0:W-:Y:S01]  /*8f10*/  STL [R1+0x44c], R0 ;  /* 0x00044c0001007387 */ /* 0x0001e20000100800 */
[----:B------:R-:W-:-:S05]  /*8f20*/  UMOV UR6, URZ ;  /* 0x0000003f00067c82 */ /* 0x000fca0008000000 */
.L_x_22:
[----:B------:R-:W-:Y:S01]  /*8f30*/  UIADD3 UR23, UR5, 0x1, URZ ;  /* 0x0000000105177890 */ /* 0x000fe2000fffe03f */
[----:B------:R-:W-:-:S03]  /*8f40*/  UMOV UR8, 0x1 ;  /* 0x0000000100087882 */ /* 0x000fc60000000000 */
[----:B------:R-:W-:-:S04]  /*8f50*/  UISETP.NE.AND UP0, UPT, UR23, 0x3, UPT ;  /* 0x000000031700788c */ /* 0x000fc8000bf05270 */
[----:B------:R-:W-:Y:S02]  /*8f60*/  USEL UR24, URZ, 0x1, UP0 ;  /* 0x000000013f187887 */ /* 0x000fe40008000000 */
[----:B------:R-:W-:Y:S02]  /*8f70*/  USEL UR23, UR23, URZ, UP0 ;  /* 0x0000003f17177287 */ /* 0x000fe40008000000 */
[----:B------:R-:W-:-:S12]  /*8f80*/  ULOP3.LUT UR24, UR4, UR24, URZ, 0x3c, !UPT ;  /* 0x0000001804187292 */ /* 0x000fd8000f8e3c3f */
.L_x_17:
[----:B------:R-:W-:-:S04]  /*8f90*/  UISETP.LT.AND UP0, UPT, UR10, 0x1, UPT ;  /* 0x000000010a00788c */ /* 0x000fc8000bf01270 */
[----:B------:R-:W-:-:S04]  /*8fa0*/  USEL UR16, UR10, 0x1, UP0 ;  /* 0x000000010a107887 */ /* 0x000fc80008000000 */
[----:B------:R-:W-:-:S04]  /*8fb0*/  UIADD3 UR26, UR10, -UR16, URZ ;  /* 0x800000100a1a7290 */ /* 0x000fc8000fffe03f */
[----:B------:R-:W-:-:S06]  /*8fc0*/  UISETP.GE.AND UP0, UPT, UR26, 0x1, UPT ;  /* 0x000000011a00788c */ /* 0x000fcc000bf06270 */
[----:B------:R-:W-:-:S13]  /*8fd0*/  PLOP3.LUT P0, PT, PT, PT, UP0, 0x80, 0x0 ;  /* 0x000000000000781c */ /* 0x000fda0003f0f008 */
[----:B------:R-:W-:Y:S05]  /*8fe0*/  @!P0 BRA `(.L_x_23) ;  /* 0x00000088009c8947 */ /* 0x000fea0003800000 */
[----:B------:R-:W-:Y:S01]  /*8ff0*/  UMOV UR25, UR5 ;  /* 0x0000000500197c82 */ /* 0x000fe20008000000 */
[----:B------:R-:W-:-:S05]  /*9000*/  ULDC UR27, c[0x0][0x50c] ;  /* 0x00014300001b7ab9 */ /* 0x000fca0000000800 */
.L_x_31:
[----:B------:R-:W-:-:S06]  /*9010*/  UISETP.NE.AND UP0, UPT, UR22, 0x3, UPT ;  /* 0x000000031600788c */ /* 0x000fcc000bf05270 */
[----:B------:R-:W-:-:S13]  /*9020*/  PLOP3.LUT P1, PT, PT, PT, UP0, 0x80, 0x0 ;  /* 0x000000000000781c */ /* 0x000fda0003f2f008 */
[----:B-----5:R-:W-:Y:S05]  /*9030*/  @!P1 BRA `(.L_x_24) ;  /* 0x0000000000049947 */ /* 0x020fea0003800000 */
[----:B------:R-:W-:Y:S01]  /*9040*/  BPT.TRAP 0x1 ;  /* 0x000000040000795c */ /* 0x000fe20000300000 */
.L_x_24:
[----:B------:R-:W2:Y:S01]  /*9050*/  S2UR UR16, SR_CgaCtaId ;  /* 0x00000000001079c3 */ /* 0x000ea20000008800 */
[----:B------:R-:W-:Y:S01]  /*9060*/  UMOV UR12, 0x400 ;  /* 0x00000400000c7882 */ /* 0x000fe20000000000 */
[----:B0-----:R-:W-:-:S05]  /*9070*/  IMAD.U32 R0, RZ, RZ, UR24 ;  /* 0x00000018ff007e24 */ /* 0x001fca000f8e00ff */
[----:B------:R-:W-:Y:S01]  /*9080*/  SHF.L.U32 R0, R0, 0x1f, RZ ;  /* 0x0000001f00007819 */ /* 0x000fe200000006ff */
[----:B--2---:R-:W-:-:S04]  /*9090*/  ULEA UR12, UR16, UR12, 0x18 ;  /* 0x0000000c100c7291 */ /* 0x004fc8000f8ec03f */
[----:B------:R-:W-:-:S09]  /*90a0*/  ULEA UR16, UR23, UR12, 0x3 ;  /* 0x0000000c17107291 */ /* 0x000fd2000f8e183f */
[----:B------:R0:W2:Y:S01]  /*90b0*/  SYNCS.PHASECHK.TRANS64.TRYWAIT P0, [UR16], R0 ;  /* 0x00000000ff0075a7 */ /* 0x0000a20008000150 */
[----:B------:R-:W-:Y:S05]  /*90c0*/  @!P1 BRA `(.L_x_25) ;  /* 0x0000000000049947 */ /* 0x000fea0003800000 */
[----:B------:R-:W-:Y:S01]  /*90d0*/  BPT.TRAP 0x1 ;  /* 0x000000040000795c */ /* 0x000fe20000300000 */
.L_x_25:
[----:B--2---:R-:W-:Y:S05]  /*90e0*/  @P0 BRA `(.L_x_26) ;  /* 0x0000000000080947 */ /* 0x004fea0003800000 */
[----:B------:R-:W2:Y:S02]  /*90f0*/  SYNCS.PHASECHK.TRANS64.TRYWAIT P0, [UR16], R0 ;  /* 0x00000000ff0075a7 */ /* 0x000ea40008000150 */
[----:B--2---:R-:W-:Y:S05]  /*9100*/  @!P0 BRA `(.L_x_27) ;  /* 0x0000020800e88947 */ /* 0x004fea0003800000 */
.L_x_26:
        /* <DEDUP_REMOVED lines=64> */
[----:B--2---:R-:W2:Y:S04]  /*9510*/  LDL.LU.64 R108, [R1] ;  /* 0x00000000016c7983 */ /* 0x004ea80000300a00 */
        /* <DEDUP_REMOVED lines=64> */
[----:B------:R-:W-:Y:S01]  /*9920*/  UISETP.NE.AND UP0, UPT, UR7, URZ, UPT ;  /* 0x0000003f0700728c */ /* 0x000fe2000bf05270 */
[----:B------:R-:W-:Y:S01]  /*9930*/  STL [R1+0x8c4], R23 ;  /* 0x0008c41701007387 */ /* 0x000fe20000100800 */
[----:B------:R-:W-:Y:S02]  /*9940*/  USHF.R.U32.HI UR16, URZ, 0x4, UR16 ;  /* 0x000000043f107899 */ /* 0x000fe40008011610 */
[----:B------:R-:W-:Y:S01]  /*9950*/  USEL UR8, UR8, URZ, !UP0 ;  /* 0x0000003f08087287 */ /* 0x000fe2000c000000 */
[----:B------:R-:W-:Y:S01]  /*9960*/  STL [R1+0x8c0], R22 ;  /* 0x0008c01601007387 */ /* 0x000fe20000100800 */
[----:B------:R-:W-:Y:S02]  /*9970*/  ULOP3.LUT UR16, UR16, 0x3fff, URZ, 0xc0, !UPT ;  /* 0x00003fff10107892 */ /* 0x000fe4000f8ec03f */
[----:B------:R-:W-:Y:S01]  /*9980*/  UISETP.NE.U32.AND UP0, UPT, UR8, URZ, UPT ;  /* 0x0000003f0800728c */ /* 0x000fe2000bf05070 */
[----:B------:R-:W-:Y:S01]  /*9990*/  STL [R1+0x8bc], R21 ;  /* 0x0008bc1501007387 */ /* 0x000fe20000100800 */
[----:B------:R-:W-:-:S02]  /*99a0*/  ULOP3.LUT UR7, UR11, 0x10000, URZ, 0xfc, !UPT ;  /* 0x000100000b077892 */ /* 0x000fc4000f8efc3f */
[----:B------:R-:W-:Y:S01]  /*99b0*/  ULOP3.LUT UR8, UR16, 0x10000, URZ, 0xfc, !UPT ;  /* 0x0001000010087892 */ /* 0x000fe2000f8efc3f */
[----:B------:R-:W-:Y:S01]  /*99c0*/  STL [R1+0x8b8], R20 ;  /* 0x0008b81401007387 */ /* 0x000fe20000100800 */
[----:B------:R-:W-:Y:S02]  /*99d0*/  ULEA UR7, UR23, UR7, 0xb ;  /* 0x0000000717077291 */ /* 0x000fe4000f8e583f */
[----:B------:R-:W-:Y:S01]  /*99e0*/  ULEA UR8, UR23, UR8, 0xb ;  /* 0x0000000817087291 */ /* 0x000fe2000f8e583f */
[----:B------:R-:W-:Y:S01]  /*99f0*/  STL [R1+0x8b4], R19 ;  /* 0x0008b41301007387 */ /* 0x000fe20000100800 */
[----:B------:R-:W-:Y:S01]  /*9a00*/  UMOV UR17, 0x40000040 ;  /* 0x4000004000117882 */ /* 0x000fe20000000000 */
[----:B------:R-:W-:Y:S02]  /*9a10*/  UMOV UR19, 0x40000040 ;  /* 0x4000004000137882 */ /* 0x000fe40000000000 */
[----:B------:R-:W-:Y:S01]  /*9a20*/  UMOV UR16, UR7 ;  /* 0x0000000700107c82 */ /* 0x000fe20008000000 */
[----:B------:R-:W-:Y:S01]  /*9a30*/  STL [R1+0x8b0], R18 ;  /* 0x0008b01201007387 */ /* 0x000fe20000100800 */
[----:B------:R-:W-:-:S03]  /*9a40*/  UMOV UR18, UR8 ;  /* 0x0000000800127c82 */ /* 0x000fc60008000000 */
[----:B------:R-:W-:Y:S04]  /*9a50*/  STL [R1+0x8ac], R17 ;  /* 0x0008ac1101007387 */ /* 0x000fe80000100800 */
        /* <DEDUP_REMOVED lines=14> */
[----:B-----5:R-:W-:Y:S01]  /*9b40*/  STL [R1+0x870], R2 ;  /* 0x0008700201007387 */ /* 0x020fe20000100800 */
[----:B--2---:R-:W-:-:S06]  /*9b50*/  WARPGROUP.ARRIVE ;  /* 0x00000000000079c5 */ /* 0x004fcc0000000000 */
[----:B------:R-:W-:Y:S03]  /*9b60*/  QGMMA.64x256x32.F32.E5M2.E5M2 R108, gdesc[UR16], R108, UP0, gsb0 ;  /* 0x03e00000106c79f3 */ /* 0x000fe6000b80386c */
        /* <DEDUP_REMOVED lines=65> */
[----:B--2---:R-:W2:Y:S04]  /*9f80*/  LDL.LU.64 R234, [R1+0xcc0] ;  /* 0x000cc00001ea7983 */ /* 0x004ea80000300a00 */
[----:B------:R-:W3:Y:S04]  /*9f90*/  LDL.LU.64 R232, [R1+0xcb8] ;  /* 0x000cb80001e87983 */ /* 0x000ee80000300a00 */
[----:B------:R-:W4:Y:S04]  /*9fa0*/  LDL.LU.64 R230, [R1+0xcb0] ;  /* 0x000cb00001e67983 */ /* 0x000f280000300a00 */
        /* <DEDUP_REMOVED lines=60> */
[----:B------:R-:W4:Y:S01]  /*a370*/  LDL.LU.64 R108, [R1+0xac8] ;  /* 0x000ac800016c7983 */ /* 0x000f220000300a00 */
[----:B------:R-:W-:Y:S01]  /*a380*/  UIADD3 UR16, UR7, 0x400, URZ ;  /* 0x0000040007107890 */ /* 0x000fe2000fffe03f */
[----:B------:R-:W-:-:S02]  /*a390*/  UMOV UR17, 0x40000040 ;  /* 0x4000004000117882 */ /* 0x000fc40000000000 */
[----:B--2---:R-:W-:Y:S04]  /*a3a0*/  STL.64 [R1+0xac0], R234 ;  /* 0x000ac0ea01007387 */ /* 0x004fe80000100a00 */
[----:B---3--:R-:W-:Y:S04]  /*a3b0*/  STL.64 [R1+0xab8], R232 ;  /* 0x000ab8e801007387 */ /* 0x008fe80000100a00 */
[----:B----4-:R-:W-:Y:S04]  /*a3c0*/  STL.64 [R1+0xab0], R230 ;  /* 0x000ab0e601007387 */ /* 0x010fe80000100a00 */
        /* <DEDUP_REMOVED lines=38> */
[----:B------:R-:W-:Y:S01]  /*a630*/  STL.64 [R1+0x978], R152 ;  /* 0x0009789801007387 */ /* 0x000fe20000100a00 */
[----:B------:R-:W-:-:S06]  /*a640*/  WARPGROUP.ARRIVE ;  /* 0x00000000000079c5 */ /* 0x000fcc0000000000 */
[----:B------:R-:W-:Y:S03]  /*a650*/  QGMMA.64x256x32.F32.E5M2.E5M2 R24, gdesc[UR16], R24, UP0, gsb0 ;  /* 0x03e00000101879f3 */ /* 0x000fe6000b803818 */
        /* <DEDUP_REMOVED lines=91> */
[----:B--2---:R-:W-:-:S06]  /*ac10*/  WARPGROUP.ARRIVE ;  /* 0x00000000000079c5 */ /* 0x004fcc0000000000 */
[----:B------:R-:W-:Y:S03]  /*ac20*/  QGMMA.64x256x32.F32.E5M2.E5M2 R108, gdesc[UR16], R108, gsb0 ;  /* 0x03e00000106c79f3 */ /* 0x000fe6000800386c */
[----:B------:R-:W-:Y:S02]  /*ac30*/  WARPGROUP.DEPBAR.LE gsb0, 0x0 ;  /* 0x00008000000079c5 */ /* 0x000fe40000010000 */
[----:B------:R-:W-:Y:S01]  /*ac40*/  STL.64 [R1], R108 ;  /* 0x0000006c01007387 */ /* 0x000fe20000100a00 */
[----:B------:R-:W-:Y:S02]  /*ac50*/  IMAD.MOV.U32 R2, RZ, RZ, R234 ;  /* 0x000000ffff027224 */ /* 0x000fe400078e00ea */
[----:B0-----:R-:W-:Y:S01]  /*ac60*/  IMAD.MOV.U32 R0, RZ, RZ, R235 ;  /* 0x000000ffff007224 */ /* 0x001fe200078e00eb */
        /* <DEDUP_REMOVED lines=31> */
[----:B------:R-:W-:-:S03]  /*ae60*/  IMAD.MOV.U32 R23, RZ, RZ, R213 ;  /* 0x000000ffff177224 */ /* 0x000fc600078e00d5 */
        /* <DEDUP_REMOVED lines=40> */
[----:B------:R0:W-:Y:S04]  /*b0f0*/  STL [R1+0x1a0], R212 ;  /* 0x0001a0d401007387 */ /* 0x0001e80000100800 */
[----:B------:R-:W2:Y:S04]  /*b100*/  LDL.LU.64 R234, [R1+0xac0] ;  /* 0x000ac00001ea7983 */ /* 0x000ea80000300a00 */
        /* <DEDUP_REMOVED lines=10> */
[----:B0-----:R-:W4:Y:S04]  /*b1b0*/  LDL.LU.64 R212, [R1+0xa68] ;  /* 0x000a680001d47983 */ /* 0x001f280000300a00 */
        /* <DEDUP_REMOVED lines=248> */
[----:B------:R-:W-:Y:S01]  /*c140*/  IMAD.MOV.U32 R235, RZ, RZ, R0 ;  /* 0x000000ffffeb7224 */ /* 0x000fe200078e0000 */
[----:B------:R-:W-:Y:S01]  /*c150*/  UIADD3 UR16, UR7, 0x4, URZ ;  /* 0x0000000407107890 */ /* 0x000fe2000fffe03f */
[----:B------:R0:W5:Y:S01]  /*c160*/  LDL.LU R23, [R1+0x8c4] ;  /* 0x0008c40001177983 */ /* 0x0001620000300800 */
[----:B------:R-:W-:Y:S01]  /*c170*/  UIADD3 UR18, UR8, 0x4, URZ ;  /* 0x0000000408127890 */ /* 0x000fe2000fffe03f */
[----:B------:R-:W-:Y:S01]  /*c180*/  UMOV UR17, 0x40000040 ;  /* 0x4000004000117882 */ /* 0x000fe20000000000 */
[----:B------:R-:W-:Y:S01]  /*c190*/  UMOV UR19, 0x40000040 ;  /* 0x4000004000137882 */ /* 0x000fe20000000000 */
[----:B------:R0:W5:Y:S04]  /*c1a0*/  LDL.LU R22, [R1+0x8c0] ;  /* 0x0008c00001167983 */ /* 0x0001680000300800 */
        /* <DEDUP_REMOVED lines=19> */
[----:B------:R0:W5:Y:S01]  /*c2e0*/  LDL.LU R2, [R1+0x870] ;  /* 0x0008700001027983 */ /* 0x0001620000300800 */
        /* <DEDUP_REMOVED lines=336> */
[----:B--2---:R0:W5:Y:S04]  /*d7f0*/  LDL.LU.64 R234, [R1+0x668] ;  /* 0x0006680001ea7983 */ /* 0x0041680000300a00 */
[----:B------:R0:W5:Y:S04]  /*d800*/  LDL.LU.64 R232, [R1+0x660] ;  /* 0x0006600001e87983 */ /* 0x0001680000300a00 */
        /* <DEDUP_REMOVED lines=64> */
[----:B------:R-:W-:-:S04]  /*dc10*/  UIADD3 UR6, UR6, 0x4, URZ ;  /* 0x0000000406067890 */ /* 0x000fc8000fffe03f */
[----:B------:R-:W-:-:S04]  /*dc20*/  UISETP.NE.AND UP0, UPT, UR6, UR27, UPT ;  /* 0x0000001b0600728c */ /* 0x000fc8000bf05270 */
[----:B------:R-:W-:-:S06]  /*dc30*/  USEL UR7, URZ, 0x1, UP0 ;  /* 0x000000013f077887 */ /* 0x000fcc0008000000 */
[----:B------:R-:W-:Y:S01]  /*dc40*/  ISETP.NE.AND P0, PT, RZ, UR7, PT ;  /* 0x00000007ff007c0c */ /* 0x000fe2000bf05270 */
[----:B--2---:R-:W-:-:S06]  /*dc50*/  WARPGROUP.ARRIVE ;  /* 0x00000000000079c5 */ /* 0x004fcc0000000000 */
[----:B------:R-:W-:Y:S03]  /*dc60*/  QGMMA.64x256x32.F32.E5M2.E5M2 R24, gdesc[UR16], R24, gsb0 ;  /* 0x03e00000101879f3 */ /* 0x000fe60008003818 */
[----:B------:R-:W-:-:S03]  /*dc70*/  WARPGROUP.DEPBAR.LE gsb0, 0x0 ;  /* 0x00008000000079c5 */ /* 0x000fc60000010000 */
[----:B0-----:R-:W-:Y:S05]  /*dc80*/  @!P0 BRA `(.L_x_28) ;  /* 0x0000003800fc8947 */ /* 0x001fea0003800000 */
[----:B-----5:R0:W-:Y:S04]  /*dc90*/  STL [R1+0x698], R225 ;  /* 0x000698e101007387 */ /* 0x0201e80000100800 */
[----:B------:R2:W-:Y:S01]  /*dca0*/  STL [R1+0x694], R226 ;  /* 0x000694e201007387 */ /* 0x0005e20000100800 */
[----:B0-----:R-:W-:-:S03]  /*dcb0*/  IMAD.MOV.U32 R225, RZ, RZ, R0 ;  /* 0x000000ffffe17224 */ /* 0x001fc600078e0000 */
[----:B--2---:R-:W2:Y:S04]  /*dcc0*/  LDL R226, [R1+0x4] ;  /* 0x0000040001e27983 */ /* 0x004ea80000100800 */
[----:B------:R0:W-:Y:S04]  /*dcd0*/  STL [R1+0x690], R227 ;  /* 0x000690e301007387 */ /* 0x0001e80000100800 */
[----:B0-----:R-:W3:Y:S04]  /*dce0*/  LDL R227, [R1+0x8] ;  /* 0x0000080001e37983 */ /* 0x001ee80000100800 */
[----:B------:R0:W-:Y:S04]  /*dcf0*/  STL [R1+0x68c], R228 ;  /* 0x00068ce401007387 */ /* 0x0001e80000100800 */
[----:B0-----:R-:W4:Y:S04]  /*dd00*/  LDL R228, [R1+0xc] ;  /* 0x00000c0001e47983 */ /* 0x001f280000100800 */
        /* <DEDUP_REMOVED lines=211> */
[----:B0-----:R-:W4:Y:S04]  /*ea40*/  LDL.LU R122, [R1+0x200] ;  /* 0x00020000017a7983 */ /* 0x001f280000300800 */
        /* <DEDUP_REMOVED lines=10> */
[----:B------:R-:W4:Y:S04]  /*eaf0*/  LDL.LU R0, [R1+0x22c] ;  /* 0x00022c0001007983 */ /* 0x000f280000300800 */
        /* <DEDUP_REMOVED lines=37> */
[----:B0-----:R-:W4:Y:S04]  /*ed50*/  LDL.LU R146, [R1+0x210] ;  /* 0x0002100001927983 */ /* 0x001f280000300800 */
[----:B------:R0:W-:Y:S01]  /*ed60*/  STL [R1+0x480], R147 ;  /* 0x0004809301007387 */ /* 0x0001e20000100800 */
[----:B------:R-:W-:-:S03]  /*ed70*/  FADD R2, R225, R2 ;  /* 0x00000002e1027221 */ /* 0x000fc60000000000 */
[----:B0-----:R-:W4:Y:S04]  /*ed80*/  LDL R147, [R1+0x1f8] ;  /* 0x0001f80001937983 */ /* 0x001f280000100800 */
[----:B------:R0:W-:Y:S01]  /*ed90*/  STL [R1+0x47c], R148 ;  /* 0x00047c9401007387 */ /* 0x0001e20000100800 */
[----:B--2---:R-:W-:-:S01]  /*eda0*/  FADD R3, R226, R3 ;  /* 0x00000003e2037221 */ /* 0x004fc20000000000 */
[----:B---3--:R-:W-:Y:S02]  /*edb0*/  FADD R4, R227, R4 ;  /* 0x00000004e3047221 */ /* 0x008fe40000000000 */
[----:B0-----:R-:W2:Y:S04]  /*edc0*/  LDL R148, [R1+0x1c0] ;  /* 0x0001c00001947983 */ /* 0x001ea80000100800 */
[----:B------:R0:W-:Y:S01]  /*edd0*/  STL [R1+0x478], R149 ;  /* 0x0004789501007387 */ /* 0x0001e20000100800 */
[----:B----4-:R-:W-:-:S01]  /*ede0*/  FADD R5, R228, R5 ;  /* 0x00000005e4057221 */ /* 0x010fc20000000000 */
[----:B------:R-:W-:-:S02]  /*edf0*/  FADD R6, R229, R6 ;  /* 0x00000006e5067221 */ /* 0x000fc40000000000 */
[----:B0-----:R-:W3:Y:S04]  /*ee00*/  LDL R149, [R1+0x1f4] ;  /* 0x0001f40001957983 */ /* 0x001ee80000100800 */
[----:B------:R0:W-:Y:S01]  /*ee10*/  STL [R1+0x474], R150 ;  /* 0x0004749601007387 */ /* 0x0001e20000100800 */
[----:B------:R-:W-:-:S01]  /*ee20*/  FADD R7, R230, R7 ;  /* 0x00000007e6077221 */ /* 0x000fc20000000000 */
[----:B------:R-:W-:Y:S02]  /*ee30*/  FADD R8, R231, R8 ;  /* 0x00000008e7087221 */ /* 0x000fe40000000000 */
[----:B0-----:R-:W4:Y:S04]  /*ee40*/  LDL.LU R150, [R1+0x20c] ;  /* 0x00020c0001967983 */ /* 0x001f280000300800 */
[----:B------:R0:W-:Y:S01]  /*ee50*/  STL [R1+0x470], R151 ;  /* 0x0004709701007387 */ /* 0x0001e20000100800 */
[----:B------:R-:W-:-:S01]  /*ee60*/  FADD R9, R232, R9 ;  /* 0x00000009e8097221 */ /* 0x000fc20000000000 */
[----:B------:R-:W-:-:S02]  /*ee70*/  FADD R10, R233, R10 ;  /* 0x0000000ae90a7221 */ /* 0x000fc40000000000 */
[----:B0-----:R-:W3:Y:S04]  /*ee80*/  LDL R151, [R1+0x1f0] ;  /* 0x0001f00001977983 */ /* 0x001ee80000100800 */
[----:B------:R-:W2:Y:S04]  /*ee90*/  LDL.LU R225, [R1+0x698] ;  /* 0x0006980001e17983 */ /* 0x000ea80000300800 */
[----:B------:R-:W4:Y:S04]  /*eea0*/  LDL.LU R226, [R1+0x694] ;  /* 0x0006940001e27983 */ /* 0x000f280000300800 */
[----:B------:R-:W3:Y:S04]  /*eeb0*/  LDL.LU R227, [R1+0x690] ;  /* 0x0006900001e37983 */ /* 0x000ee80000300800 */
[----:B------:R-:W3:Y:S04]  /*eec0*/  LDL.LU R228, [R1+0x68c] ;  /* 0x00068c0001e47983 */ /* 0x000ee80000300800 */
[----:B------:R-:W3:Y:S01]  /*eed0*/  LDL.LU R229, [R1+0x688] ;  /* 0x0006880001e57983 */ /* 0x000ee20000300800 */
[----:B------:R-:W-:-:S03]  /*eee0*/  FADD R11, R234, R11 ;  /* 0x0000000bea0b7221 */ /* 0x000fc60000000000 */
[----:B------:R-:W3:Y:S01]  /*eef0*/  LDL.LU R230, [R1+0x684] ;  /* 0x0006840001e67983 */ /* 0x000ee20000300800 */
[----:B------:R-:W-:-:S03]  /*ef00*/  FADD R12, R235, R12 ;  /* 0x0000000ceb0c7221 */ /* 0x000fc60000000000 */
[----:B------:R-:W3:Y:S04]  /*ef10*/  LDL.LU R231, [R1+0x680] ;  /* 0x0006800001e77983 */ /* 0x000ee80000300800 */
[----:B------:R-:W3:Y:S04]  /*ef20*/  LDL.LU R232, [R1+0x67c] ;  /* 0x00067c0001e87983 */ /* 0x000ee80000300800 */
[----:B------:R-:W3:Y:S04]  /*ef30*/  LDL.LU R233, [R1+0x678] ;  /* 0x0006780001e97983 */ /* 0x000ee80000300800 */
[----:B------:R-:W3:Y:S04]  /*ef40*/  LDL.LU R234, [R1+0x674] ;  /* 0x0006740001ea7983 */ /* 0x000ee80000300800 */
[----:B------:R-:W3:Y:S01]  /*ef50*/  LDL.LU R235, [R1+0x670] ;  /* 0x0006700001eb7983 */ /* 0x000ee20000300800 */
[----:B------:R-:W-:-:S01]  /*ef60*/  FADD R13, R24, R13 ;  /* 0x0000000d180d7221 */ /* 0x000fc20000000000 */
[----:B------:R-:W-:Y:S01]  /*ef70*/  FADD R14, R25, R14 ;  /* 0x0000000e190e7221 */ /* 0x000fe20000000000 */
[----:B------:R-:W-:-:S01]  /*ef80*/  FADD R15, R26, R15 ;  /* 0x0000000f1a0f7221 */ /* 0x000fc20000000000 */
[----:B------:R-:W3:Y:S01]  /*ef90*/  LDL.LU R24, [R1+0x66c] ;  /* 0x00066c0001187983 */ /* 0x000ee20000300800 */
[----:B------:R-:W-:-:S01]  /*efa0*/  FADD R16, R27, R16 ;  /* 0x000000101b107221 */ /* 0x000fc20000000000 */
[----:B------:R-:W-:-:S02]  /*efb0*/  FADD R17, R28, R17 ;  /* 0x000000111c117221 */ /* 0x000fc40000000000 */
[----:B------:R-:W3:Y:S01]  /*efc0*/  LDL.LU R25, [R1+0x668] ;  /* 0x0006680001197983 */ /* 0x000ee20000300800 */
[----:B------:R-:W-:-:S03]  /*efd0*/  FADD R18, R29, R18 ;  /* 0x000000121d127221 */ /* 0x000fc60000000000 */
        /* <DEDUP_REMOVED lines=157> */
[----:B--2---:R-:W-:-:S03]  /*f9b0*/  FADD R225, R108, R225 ;  /* 0x000000e16ce17221 */ /* 0x004fc60000000000 */
[----:B------:R-:W2:Y:S01]  /*f9c0*/  LDL.LU R105, [R1+0x528] ;  /* 0x0005280001697983 */ /* 0x000ea20000300800 */
[----:B----4-:R-:W-:-:S03]  /*f9d0*/  FADD R226, R109, R226 ;  /* 0x000000e26de27221 */ /* 0x010fc60000000000 */
[----:B------:R-:W4:Y:S01]  /*f9e0*/  LDL.LU R106, [R1+0x524] ;  /* 0x00052400016a7983 */ /* 0x000f220000300800 */
[----:B---3--:R-:W-:-:S03]  /*f9f0*/  FADD R227, R110, R227 ;  /* 0x000000e36ee37221 */ /* 0x008fc60000000000 */
        /* <DEDUP_REMOVED lines=15> */
[----:B------:R-:W-:-:S01]  /*faf0*/  FADD R235, R118, R235 ;  /* 0x000000eb76eb7221 */ /* 0x000fc20000000000 */
[----:B------:R-:W-:Y:S02]  /*fb00*/  FADD R122, R121, R122 ;  /* 0x0000007a797a7221 */ /* 0x000fe40000000000 */
[----:B------:R-:W3:Y:S01]  /*fb10*/  LDL.LU R115, [R1+0x500] ;  /* 0x0005000001737983 */ /* 0x000ee20000300800 */
[----:B------:R-:W-:-:S03]  /*fb20*/  FADD R236, R119, R236 ;  /* 0x000000ec77ec7221 */ /* 0x000fc60000000000 */
[----:B------:R-:W3:Y:S01]  /*fb30*/  LDL.LU R116, [R1+0x4fc] ;  /* 0x0004fc0001747983 */ /* 0x000ee20000300800 */
[----:B------:R-:W-:-:S03]  /*fb40*/  FADD R237, R120, R237 ;  /* 0x000000ed78ed7221 */ /* 0x000fc60000000000 */
[----:B------:R-:W3:Y:S01]  /*fb50*/  LDL.LU R117, [R1+0x4f8] ;  /* 0x0004f80001757983 */ /* 0x000ee20000300800 */
[----:B------:R-:W-:-:S03]  /*fb60*/  FADD R124, R123, R124 ;  /* 0x0000007c7b7c7221 */ /* 0x000fc60000000000 */
[----:B------:R-:W3:Y:S04]  /*fb70*/  LDL.LU R118, [R1+0x4f4] ;  /* 0x0004f40001767983 */ /* 0x000ee80000300800 */
[----:B------:R-:W3:Y:S01]  /*fb80*/  LDL.LU R119, [R1+0x4f0] ;  /* 0x0004f00001777983 */ /* 0x000ee20000300800 */
[----:B------:R-:W-:-:S03]  /*fb90*/  FADD R126, R125, R126 ;  /* 0x0000007e7d7e7221 */ /* 0x000fc60000000000 */
[----:B------:R-:W3:Y:S04]  /*fba0*/  LDL.LU R120, [R1+0x4ec] ;  /* 0x0004ec0001787983 */ /* 0x000ee80000300800 */
[----:B------:R-:W3:Y:S04]  /*fbb0*/  LDL.LU R121, [R1+0x4e8] ;  /* 0x0004e80001797983 */ /* 0x000ee80000300800 */
[----:B------:R0:W-:Y:S01]  /*fbc0*/  STL [R1+0x200], R122 ;  /* 0x0002007a01007387 */ /* 0x0001e20000100800 */
[----:B------:R-:W-:-:S01]  /*fbd0*/  FADD R150, R127, R150 ;  /* 0x000000967f967221 */ /* 0x000fc20000000000 */
[----:B------:R-:W-:Y:S01]  /*fbe0*/  FADD R146, R148, R146 ;  /* 0x0000009294927221 */ /* 0x000fe20000000000 */
[----:B------:R-:W-:-:S01]  /*fbf0*/  FADD R143, R144, R143 ;  /* 0x0000008f908f7221 */ /* 0x000fc20000000000 */
[----:B------:R-:W-:Y:S01]  /*fc00*/  FADD R141, R142, R141 ;  /* 0x0000008d8e8d7221 */ /* 0x000fe20000000000 */
[----:B0-----:R-:W3:Y:S04]  /*fc10*/  LDL.LU R122, [R1+0x4e4] ;  /* 0x0004e400017a7983 */ /* 0x001ee80000300800 */
[----:B------:R-:W3:Y:S04]  /*fc20*/  LDL.LU R123, [R1+0x4e0] ;  /* 0x0004e000017b7983 */ /* 0x000ee80000300800 */
[----:B------:R0:W-:Y:S01]  /*fc30*/  STL [R1+0x204], R124 ;  /* 0x0002047c01007387 */ /* 0x0001e20000100800 */
[----:B------:R-:W-:-:S01]  /*fc40*/  FADD R139, R140, R139 ;  /* 0x0000008b8c8b7221 */ /* 0x000fc20000000000 */
[----:B------:R-:W-:Y:S01]  /*fc50*/  FADD R137, R138, R137 ;  /* 0x000000898a897221 */ /* 0x000fe20000000000 */
[----:B------:R-:W-:-:S01]  /*fc60*/  FADD R135, R136, R135 ;  /* 0x0000008788877221 */ /* 0x000fc20000000000 */
[----:B0-----:R-:W3:Y:S04]  /*fc70*/  LDL.LU R124, [R1+0x4dc] ;  /* 0x0004dc00017c7983 */ /* 0x001ee80000300800 */
[----:B------:R-:W3:Y:S04]  /*fc80*/  LDL.LU R125, [R1+0x4d8] ;  /* 0x0004d800017d7983 */ /* 0x000ee80000300800 */
[----:B------:R0:W-:Y:S01]  /*fc90*/  STL [R1+0x208], R126 ;  /* 0x0002087e01007387 */ /* 0x0001e20000100800 */
[----:B------:R-:W-:-:S01]  /*fca0*/  FADD R131, R133, R131 ;  /* 0x0000008385837221 */ /* 0x000fc20000000000 */
[----:B------:R-:W-:-:S02]  /*fcb0*/  FADD R0, R129, R0 ;  /* 0x0000000081007221 */ /* 0x000fc40000000000 */
[----:B0-----:R-:W3:Y:S04]  /*fcc0*/  LDL.LU R126, [R1+0x4d4] ;  /* 0x0004d400017e7983 */ /* 0x001ee80000300800 */
[----:B------:R-:W3:Y:S04]  /*fcd0*/  LDL.LU R127, [R1+0x4d0] ;  /* 0x0004d000017f7983 */ /* 0x000ee80000300800 */
[----:B------:R-:W-:Y:S04]  /*fce0*/  STL [R1+0x20c], R150 ;  /* 0x00020c9601007387 */ /* 0x000fe80000100800 */
[----:B------:R-:W-:Y:S04]  /*fcf0*/  STL [R1+0x210], R146 ;  /* 0x0002109201007387 */ /* 0x000fe80000100800 */
[----:B------:R-:W-:Y:S04]  /*fd00*/  STL [R1+0x214], R143 ;  /* 0x0002148f01007387 */ /* 0x000fe80000100800 */
[----:B------:R-:W-:Y:S04]  /*fd10*/  STL [R1+0x218], R141 ;  /* 0x0002188d01007387 */ /* 0x000fe80000100800 */
[----:B------:R-:W-:Y:S04]  /*fd20*/  STL [R1+0x21c], R139 ;  /* 0x00021c8b01007387 */ /* 0x000fe80000100800 */
[----:B------:R-:W-:Y:S04]  /*fd30*/  STL [R1+0x220], R137 ;  /* 0x0002208901007387 */ /* 0x000fe80000100800 */
[----:B------:R-:W2:Y:S04]  /*fd40*/  LDL.LU R129, [R1+0x230] ;  /* 0x0002300001817983 */ /* 0x000ea80000300800 */
[----:B------:R-:W-:Y:S04]  /*fd50*/  STL [R1+0x224], R135 ;  /* 0x0002248701007387 */ /* 0x000fe80000100800 */
[----:B------:R0:W-:Y:S04]  /*fd60*/  STL [R1+0x228], R131 ;  /* 0x0002288301007387 */ /* 0x0001e80000100800 */
[----:B0-----:R-:W4:Y:S04]  /*fd70*/  LDL.LU R131, [R1+0x234] ;  /* 0x0002340001837983 */ /* 0x001f280000300800 */
[----:B------:R-:W3:Y:S04]  /*fd80*/  LDL.LU R133, [R1+0x238] ;  /* 0x0002380001857983 */ /* 0x000ee80000300800 */
[----:B------:R0:W-:Y:S04]  /*fd90*/  STL [R1+0x22c], R0 ;  /* 0x00022c0001007387 */ /* 0x0001e80000100800 */
[----:B------:R-:W3:Y:S04]  /*fda0*/  LDL.LU R135, [R1+0x23c] ;  /* 0x00023c0001877983 */ /* 0x000ee80000300800 */
        /* <DEDUP_REMOVED lines=12> */
[----:B0-----:R-:W3:Y:S01]  /*fe70*/  LDL.LU R0, [R1+0x270] ;  /* 0x0002700001007983 */ /* 0x001ee20000300800 */
[----:B--2---:R-:W-:-:S03]  /*fe80*/  FADD R129, R128, R129 ;  /* 0x0000008180817221 */ /* 0x004fc60000000000 */
[----:B------:R-:W2:Y:S04]  /*fe90*/  LDL.LU R128, [R1+0x4cc] ;  /* 0x0004cc0001807983 */ /* 0x000ea80000300800 */
[----:B------:R0:W-:Y:S04]  /*fea0*/  STL [R1+0x230], R129 ;  /* 0x0002308101007387 */ /* 0x0001e80000100800 */
[----:B0-----:R-:W2:Y:S01]  /*feb0*/  LDL.LU R129, [R1+0x4c8] ;  /* 0x0004c80001817983 */ /* 0x001ea20000300800 */
[----:B----4-:R-:W-:-:S03]  /*fec0*/  FADD R131, R130, R131 ;  /* 0x0000008382837221 */ /* 0x010fc60000000000 */
[----:B------:R-:W4:Y:S01]  /*fed0*/  LDL.LU R130, [R1+0x4c4] ;  /* 0x0004c40001827983 */ /* 0x000f220000300800 */
[----:B---3--:R-:W-:-:S03]  /*fee0*/  FADD R133, R132, R133 ;  /* 0x0000008584857221 */ /* 0x008fc60000000000 */
[----:B------:R0:W-:Y:S01]  /*fef0*/  STL [R1+0x234], R131 ;  /* 0x0002348301007387 */ /* 0x0001e20000100800 */
[----:B------:R-:W-:-:S03]  /*ff00*/  FADD R135, R134, R135 ;  /* 0x0000008786877221 */ /* 0x000fc60000000000 */
[----:B0-----:R-:W3:Y:S01]  /*ff10*/  LDL.LU R131, [R1+0x4c0] ;  /* 0x0004c00001837983 */ /* 0x001ee20000300800 */
[----:B------:R-:W-:-:S03]  /*ff20*/  FADD R150, R151, R150 ;  /* 0x0000009697967221 */ /* 0x000fc60000000000 */
[----:B------:R-:W3:Y:S01]  /*ff30*/  LDL.LU R132, [R1+0x4bc] ;  /* 0x0004bc0001847983 */ /* 0x000ee20000300800 */
[----:B------:R-:W-:-:S03]  /*ff40*/  FADD R148, R149, R148 ;  /* 0x0000009495947221 */ /* 0x000fc60000000000 */
[----:B------:R0:W-:Y:S01]  /*ff50*/  STL [R1+0x238], R133 ;  /* 0x0002388501007387 */ /* 0x0001e20000100800 */
[----:B------:R-:W-:-:S01]  /*ff60*/  FADD R146, R147, R146 ;  /* 0x0000009293927221 */ /* 0x000fc20000000000 */
[----:B------:R-:W-:Y:S02]  /*ff70*/  FADD R144, R145, R144 ;  /* 0x0000009091907221 */ /* 0x000fe40000000000 */
[----:B0-----:R-:W3:Y:S01]  /*ff80*/  LDL.LU R133, [R1+0x4b8] ;  /* 0x0004b80001857983 */ /* 0x001ee20000300800 */
[----:B------:R-:W-:-:S03]  /*ff90*/  FADD R143, R24, R143 ;  /* 0x0000008f188f7221 */ /* 0x000fc60000000000 */
[----:B------:R-:W3:Y:S01]  /*ffa0*/  LDL.LU R134, [R1+0x4b4] ;  /* 0x0004b40001867983 */ /* 0x000ee20000300800 */
[----:B------:R-:W-:-:S03]  /*ffb0*/  FADD R142, R25, R142 ;  /* 0x0000008e198e7221 */ /* 0x000fc60000000000 */
[----:B------:R0:W-:Y:S01]  /*ffc0*/  STL [R1+0x23c], R135 ;  /* 0x00023c8701007387 */ /* 0x0001e20000100800 */
[----:B------:R-:W-:-:S01]  /*ffd0*/  FADD R141, R26, R141 ;  /* 0x0000008d1a8d7221 */ /* 0x000fc20000000000 */
[----:B------:R-:W-:Y:S01]  /*ffe0*/  FADD R140, R27, R140 ;  /* 0x0000008c1b8c7221 */ /* 0x000fe20000000000 */
[----:B------:R-:W-:-:S01]  /*fff0*/  FADD R139, R28, R139 ;  /* 0x0000008b1c8b7221 */ /* 0x000fc20000000000 */
[----:B0-----:R-:W3:Y:S01]  /*10000*/  LDL.LU R135, [R1+0x4b0] ;  /* 0x0004b00001877983 */ /* 0x001ee20000300800 */
[----:B------:R-:W-:-:S03]  /*10010*/  FADD R138, R29, R138 ;  /* 0x0000008a1d8a7221 */ /* 0x000fc60000000000 */
[----:B------:R0:W-:Y:S01]  /*10020*/  STL [R1+0x240], R150 ;  /* 0x0002409601007387 */ /* 0x0001e20000100800 */
[----:B------:R-:W-:-:S03]  /*10030*/  FADD R137, R30, R137 ;  /* 0x000000891e897221 */ /* 0x000fc60000000000 */
[----:B------:R1:W-:Y:S01]  /*10040*/  STL [R1+0x244], R148 ;  /* 0x0002449401007387 */ /* 0x0003e20000100800 */
[----:B------:R-:W-:-:S03]  /*10050*/  FADD R136, R31, R136 ;  /* 0x000000881f887221 */ /* 0x000fc60000000000 */
[----:B------:R1:W-:Y:S01]  /*10060*/  STL [R1+0x248], R146 ;  /* 0x0002489201007387 */ /* 0x0003e20000100800 */
[----:B------:R-:W-:-:S03]  /*10070*/  FADD R0, R32, R0 ;  /* 0x0000000020007221 */ /* 0x000fc60000000000 */
[----:B------:R1:W-:Y:S04]  /*10080*/  STL [R1+0x24c], R144 ;  /* 0x00024c9001007387 */ /* 0x0003e80000100800 */
[----:B------:R1:W-:Y:S04]  /*10090*/  STL [R1+0x250], R143 ;  /* 0x0002508f01007387 */ /* 0x0003e80000100800 */
[----:B------:R1:W-:Y:S04]  /*100a0*/  STL [R1+0x254], R142 ;  /* 0x0002548e01007387 */ /* 0x0003e80000100800 */
[----:B------:R1:W-:Y:S04]  /*100b0*/  STL [R1+0x258], R141 ;  /* 0x0002588d01007387 */ /* 0x0003e80000100800 */
[----:B------:R1:W-:Y:S04]  /*100c0*/  STL [R1+0x25c], R140 ;  /* 0x00025c8c01007387 */ /* 0x0003e80000100800 */
[----:B------:R1:W-:Y:S04]  /*100d0*/  STL [R1+0x260], R139 ;  /* 0x0002608b01007387 */ /* 0x0003e80000100800 */
[----:B------:R1:W-:Y:S04]  /*100e0*/  STL [R1+0x264], R138 ;  /* 0x0002648a01007387 */ /* 0x0003e80000100800 */
[----:B------:R-:W2:Y:S04]  /*100f0*/  LDL.LU R151, [R1+0x274] ;  /* 0x0002740001977983 */ /* 0x000ea80000300800 */
[----:B------:R1:W-:Y:S04]  /*10100*/  STL [R1+0x268], R137 ;  /* 0x0002688901007387 */ /* 0x0003e80000100800 */
[----:B0-----:R-:W4:Y:S04]  /*10110*/  LDL.LU R150, [R1+0x278] ;  /* 0x0002780001967983 */ /* 0x001f280000300800 */
[----:B------:R0:W-:Y:S04]  /*10120*/  STL [R1+0x26c], R136 ;  /* 0x00026c8801007387 */ /* 0x0001e80000100800 */
[----:B------:R-:W3:Y:S04]  /*10130*/  LDL.LU R149, [R1+0x27c] ;  /* 0x00027c0001957983 */ /* 0x000ee80000300800 */
[----:B------:R0:W-:Y:S04]  /*10140*/  STL [R1+0x270], R0 ;  /* 0x0002700001007387 */ /* 0x0001e80000100800 */
[----:B-1----:R-:W3:Y:S04]  /*10150*/  LDL.LU R148, [R1+0x280] ;  /* 0x0002800001947983 */ /* 0x002ee80000300800 */
        /* <DEDUP_REMOVED lines=11> */
[----:B0-----:R-:W3:Y:S04]  /*10210*/  LDL.LU R136, [R1+0x2b0] ;  /* 0x0002b00001887983 */ /* 0x001ee80000300800 */
[----:B------:R-:W3:Y:S01]  /*10220*/  LDL.LU R0, [R1+0x2b4] ;  /* 0x0002b40001007983 */ /* 0x000ee20000300800 */
[----:B--2---:R-:W-:-:S05]  /*10230*/  FADD R151, R33, R151 ;  /* 0x0000009721977221 */ /* 0x004fca0000000000 */
[----:B------:R0:W-:Y:S01]  /*10240*/  STL [R1+0x274], R151 ;  /* 0x0002749701007387 */ /* 0x0001e20000100800 */
[----:B----4-:R-:W-:-:S05]  /*10250*/  FADD R150, R34, R150 ;  /* 0x0000009622967221 */ /* 0x010fca0000000000 */
[----:B------:R1:W-:Y:S01]  /*10260*/  STL [R1+0x278], R150 ;  /* 0x0002789601007387 */ /* 0x0003e20000100800 */
[----:B---3--:R-:W-:-:S05]  /*10270*/  FADD R149, R35, R149 ;  /* 0x0000009523957221 */ /* 0x008fca0000000000 */
[----:B------:R2:W-:Y:S01]  /*10280*/  STL [R1+0x27c], R149 ;  /* 0x00027c9501007387 */ /* 0x0005e20000100800 */
[----:B------:R-:W-:-:S01]  /*10290*/  FADD R148, R36, R148 ;  /* 0x0000009424947221 */ /* 0x000fc20000000000 */
[----:B------:R-:W-:-:S04]  /*102a0*/  FADD R147, R37, R147 ;  /* 0x0000009325937221 */ /* 0x000fc80000000000 */
[----:B------:R3:W-:Y:S01]  /*102b0*/  STL [R1+0x280], R148 ;  /* 0x0002809401007387 */ /* 0x0007e20000100800 */
[----:B------:R-:W-:-:S03]  /*102c0*/  FADD R146, R38, R146 ;  /* 0x0000009226927221 */ /* 0x000fc60000000000 */
        /* <DEDUP_REMOVED lines=20> */
[----:B0-----:R-:W4:Y:S01]  /*10410*/  LDL.LU R151, [R1+0x2b8] ;  /* 0x0002b80001977983 */ /* 0x001f220000300800 */
[----:B------:R-:W-:-:S03]  /*10420*/  FADD R0, R49, R0 ;  /* 0x0000000031007221 */ /* 0x000fc60000000000 */
[----:B------:R0:W-:Y:S04]  /*10430*/  STL [R1+0x2ac], R137 ;  /* 0x0002ac8901007387 */ /* 0x0001e80000100800 */
[----:B-1----:R-:W4:Y:S04]  /*10440*/  LDL.LU R150, [R1+0x2bc] ;  /* 0x0002bc0001967983 */ /* 0x002f280000300800 */
[----:B------:R1:W-:Y:S04]  /*10450*/  STL [R1+0x2b0], R136 ;  /* 0x0002b08801007387 */ /* 0x0003e80000100800 */
[----:B--2---:R-:W2:Y:S04]  /*10460*/  LDL.LU R149, [R1+0x2c0] ;  /* 0x0002c00001957983 */ /* 0x004ea80000300800 */
[----:B------:R1:W-:Y:S04]  /*10470*/  STL [R1+0x2b4], R0 ;  /* 0x0002b40001007387 */ /* 0x0003e80000100800 */
[----:B---3--:R-:W3:Y:S04]  /*10480*/  LDL.LU R148, [R1+0x2c4] ;  /* 0x0002c40001947983 */ /* 0x008ee80000300800 */
[----:B----4-:R-:W4:Y:S04]  /*10490*/  LDL.LU R147, [R1+0x2c8] ;  /* 0x0002c80001937983 */ /* 0x010f280000300800 */
[----:B------:R-:W4:Y:S04]  /*104a0*/  LDL.LU R146, [R1+0x2cc] ;  /* 0x0002cc0001927983 */ /* 0x000f280000300800 */
        /* <DEDUP_REMOVED lines=8> */
[----:B0-----:R-:W4:Y:S04]  /*10530*/  LDL.LU R137, [R1+0x2f0] ;  /* 0x0002f00001897983 */ /* 0x001f280000300800 */
[----:B-1----:R-:W4:Y:S04]  /*10540*/  LDL.LU R136, [R1+0x2f4] ;  /* 0x0002f40001887983 */ /* 0x002f280000300800 */
[----:B------:R-:W4:Y:S01]  /*10550*/  LDL.LU R0, [R1+0x2f8] ;  /* 0x0002f80001007983 */ /* 0x000f220000300800 */
[----:B------:R-:W-:-:S01]  /*10560*/  FADD R151, R50, R151 ;  /* 0x0000009732977221 */ /* 0x000fc20000000000 */
[----:B------:R-:W-:-:S04]  /*10570*/  FADD R150, R51, R150 ;  /* 0x0000009633967221 */ /* 0x000fc80000000000 */
[----:B------:R0:W-:Y:S01]  /*10580*/  STL [R1+0x2b8], R151 ;  /* 0x0002b89701007387 */ /* 0x0001e20000100800 */
[----:B--2---:R-:W-:-:S03]  /*10590*/  FADD R149, R52, R149 ;  /* 0x0000009534957221 */ /* 0x004fc60000000000 */
[----:B------:R1:W-:Y:S01]  /*105a0*/  STL [R1+0x2bc], R150 ;  /* 0x0002bc9601007387 */ /* 0x0003e20000100800 */
[----:B---3--:R-:W-:-:S03]  /*105b0*/  FADD R148, R53, R148 ;  /* 0x0000009435947221 */ /* 0x008fc60000000000 */
[----:B------:R2:W-:Y:S01]  /*105c0*/  STL [R1+0x2c0], R149 ;  /* 0x0002c09501007387 */ /* 0x0005e20000100800 */
[----:B----4-:R-:W-:-:S03]  /*105d0*/  FADD R147, R54, R147 ;  /* 0x0000009336937221 */ /* 0x010fc60000000000 */
        /* <DEDUP_REMOVED lines=198> */
[----:B------:R-:W-:Y:S01]  /*11240*/  STL [R1+0x3c8], R151 ;  /* 0x0003c89701007387 */ /* 0x000fe20000100800 */
[----:B--2---:R-:W-:-:S03]  /*11250*/  FADD R149, R120, R149 ;  /* 0x0000009578957221 */ /* 0x004fc60000000000 */
[----:B------:R-:W-:Y:S01]  /*11260*/  STL [R1+0x3cc], R150 ;  /* 0x0003cc9601007387 */ /* 0x000fe20000100800 */
[----:B---3--:R-:W-:-:S03]  /*11270*/  FADD R148, R121, R148 ;  /* 0x0000009479947221 */ /* 0x008fc60000000000 */
[----:B------:R-:W-:Y:S01]  /*11280*/  STL [R1+0x3d0], R149 ;  /* 0x0003d09501007387 */ /* 0x000fe20000100800 */
[----:B----4-:R-:W-:-:S03]  /*11290*/  FADD R147, R122, R147 ;  /* 0x000000937a937221 */ /* 0x010fc60000000000 */
[----:B------:R-:W-:Y:S01]  /*112a0*/  STL [R1+0x3d4], R148 ;  /* 0x0003d49401007387 */ /* 0x000fe20000100800 */
[----:B------:R-:W-:-:S03]  /*112b0*/  FADD R146, R123, R146 ;  /* 0x000000927b927221 */ /* 0x000fc60000000000 */
        /* <DEDUP_REMOVED lines=17> */
[----:B------:R-:W-:-:S01]  /*113d0*/  FADD R137, R132, R137 ;  /* 0x0000008984897221 */ /* 0x000fc20000000000 */
[----:B------:R-:W-:Y:S02]  /*113e0*/  FADD R136, R133, R136 ;  /* 0x0000008885887221 */ /* 0x000fe40000000000 */
[----:B------:R-:W-:Y:S04]  /*113f0*/  STL [R1+0x3fc], R138 ;  /* 0x0003fc8a01007387 */ /* 0x000fe80000100800 */
[----:B------:R0:W-:Y:S04]  /*11400*/  STL [R1+0x404], R136 ;  /* 0x0004048801007387 */ /* 0x0001e80000100800 */
[----:B------:R1:W-:Y:S04]  /*11410*/  STL [R1+0x400], R137 ;  /* 0x0004008901007387 */ /* 0x0003e80000100800 */
[----:B0-----:R-:W2:Y:S01]  /*11420*/  LDL.LU R136, [R1+0x40c] ;  /* 0x00040c0001887983 */ /* 0x001ea20000300800 */
[----:B------:R-:W-:-:S03]  /*11430*/  FADD R0, R134, R0 ;  /* 0x0000000086007221 */ /* 0x000fc60000000000 */
[----:B-1----:R-:W3:Y:S04]  /*11440*/  LDL.LU R137, [R1+0x410] ;  /* 0x0004100001897983 */ /* 0x002ee80000300800 */
[----:B------:R-:W4:Y:S04]  /*11450*/  LDL.LU R138, [R1+0x414] ;  /* 0x00041400018a7983 */ /* 0x000f280000300800 */
[----:B------:R0:W-:Y:S04]  /*11460*/  STL [R1+0x408], R0 ;  /* 0x0004080001007387 */ /* 0x0001e80000100800 */
        /* <DEDUP_REMOVED lines=13> */
[----:B0-----:R-:W4:Y:S01]  /*11540*/  LDL.LU R0, [R1+0x44c] ;  /* 0x00044c0001007983 */ /* 0x001f220000300800 */
[----:B--2---:R-:W-:-:S05]  /*11550*/  FADD R136, R135, R136 ;  /* 0x0000008887887221 */ /* 0x004fca0000000000 */
[----:B------:R0:W-:Y:S04]  /*11560*/  STL [R1+0x40c], R136 ;  /* 0x00040c8801007387 */ /* 0x0001e80000100800 */
[----:B0-----:R-:W3:Y:S02]  /*11570*/  LDL.LU R136, [R1+0x4ac] ;  /* 0x0004ac0001887983 */ /* 0x001ee40000300800 */
[----:B---3--:R-:W-:-:S05]  /*11580*/  FADD R137, R136, R137 ;  /* 0x0000008988897221 */ /* 0x008fca0000000000 */
[----:B------:R0:W-:Y:S04]  /*11590*/  STL [R1+0x410], R137 ;  /* 0x0004108901007387 */ /* 0x0001e80000100800 */
[----:B0-----:R-:W4:Y:S02]  /*115a0*/  LDL.LU R137, [R1+0x4a8] ;  /* 0x0004a80001897983 */ /* 0x001f240000300800 */
[----:B----4-:R-:W-:-:S05]  /*115b0*/  FADD R138, R137, R138 ;  /* 0x0000008a898a7221 */ /* 0x010fca0000000000 */
[----:B------:R0:W-:Y:S04]  /*115c0*/  STL [R1+0x414], R138 ;  /* 0x0004148a01007387 */ /* 0x0001e80000100800 */
[----:B0-----:R-:W2:Y:S02]  /*115d0*/  LDL.LU R138, [R1+0x4a4] ;  /* 0x0004a400018a7983 */ /* 0x001ea40000300800 */
[----:B--2---:R-:W-:-:S05]  /*115e0*/  FADD R139, R138, R139 ;  /* 0x0000008b8a8b7221 */ /* 0x004fca0000000000 */
        /* <DEDUP_REMOVED lines=37> */
[----:B0-----:R-:W2:Y:S01]  /*11840*/  LDL.LU R151, [R1+0x470] ;  /* 0x0004700001977983 */ /* 0x001ea20000300800 */
[----:B------:R-:W-:Y:S01]  /*11850*/  UMOV UR6, URZ ;  /* 0x0000003f00067c82 */ /* 0x000fe20008000000 */
[----:B--2---:R-:W-:-:S05]  /*11860*/  FADD R0, R0, R151 ;  /* 0x0000009700007221 */ /* 0x004fca0000000000 */
[----:B------:R0:W-:Y:S02]  /*11870*/  STL [R1+0x44c], R0 ;  /* 0x00044c0001007387 */ /* 0x0001e40000100800 */
.L_x_28:
[----:B------:R-:W-:Y:S05]  /*11880*/  @!P1 BRA `(.L_x_29) ;  /* 0x0000000000049947 */ /* 0x000fea0003800000 */
[----:B------:R-:W-:Y:S01]  /*11890*/  BPT.TRAP 0x1 ;  /* 0x000000040000795c */ /* 0x000fe20000300000 */
.L_x_29:
[----:B0-----:R-:W2:Y:S04]  /*118a0*/  LDL R0, [R1+0x450] ;  /* 0x0004500001007983 */ /* 0x001ea80000100800 */
[----:B-----5:R0:W-:Y:S04]  /*118b0*/  STL [R1+0x470], R2 ;  /* 0x0004700201007387 */ /* 0x0201e80000100800 */
[----:B0-----:R-:W3:Y:S01]  /*118c0*/  LDL R2, [R1+0x454] ;  /* 0x0004540001027983 */ /* 0x001ee20000100800 */
[----:B--2---:R-:W-:Y:S01]  /*118d0*/  ISETP.NE.AND P0, PT, R0, RZ, PT ;  /* 0x000000ff0000720c */ /* 0x004fe20003f05270 */
[----:B------:R-:W-:-:S12]  /*118e0*/  IMAD.U32 R0, RZ, RZ, UR25 ;  /* 0x00000019ff007e24 */ /* 0x000fd8000f8e00ff */
[----:B------:R-:W-:-:S05]  /*118f0*/  @P0 LEA R0, R0, UR12, 0x3 ;  /* 0x0000000c00000c11 */ /* 0x000fca000f8e18ff */
[----:B------:R-:W-:-:S05]  /*11900*/  @P0 VIADD R0, R0, 0x18 ;  /* 0x0000001800000836 */ /* 0x000fca0000000000 */
[----:B---3--:R-:W-:Y:S02]  /*11910*/  @P0 PRMT R0, R2, 0x654, R0 ;  /* 0x0000065402000816 */ /* 0x008fe40000000000 */
[----:B------:R0:W5:Y:S01]  /*11920*/  LDL.LU R2, [R1+0x470] ;  /* 0x0004700001027983 */ /* 0x0001620000300800 */
[----:B------:R-:W-:Y:S01]  /*11930*/  UISETP.GT.U32.AND UP0, UPT, UR13, 0x1, UPT ;  /* 0x000000010d00788c */ /* 0x000fe2000bf04070 */
[----:B------:R0:W-:Y:S05]  /*11940*/  @P0 SYNCS.ARRIVE.TRANS64.RED.A1T0 RZ, [R0+URZ], RZ ;  /* 0x000000ff00ff09a7 */ /* 0x0001ea000810043f */
[----:B------:R-:W-:-:S13]  /*11950*/  PLOP3.LUT P0, PT, PT, PT, UP0, 0x80, 0x0 ;  /* 0x000000000000781c */ /* 0x000fda0003f0f008 */
[----:B0-----:R-:W-:Y:S05]  /*11960*/  @P0 BRA `(.L_x_30) ;  /* 0x0000000000040947 */ /* 0x001fea0003800000 */
[----:B------:R-:W-:Y:S01]  /*11970*/  BPT.TRAP 0x1 ;  /* 0x000000040000795c */ /* 0x000fe20000300000 */
.L_x_30:
[----:B------:R-:W-:Y:S02]  /*11980*/  UISETP.GT.AND UP2, UPT, UR26, 0x1, UPT ;  /* 0x000000011a00788c */ /* 0x000fe4000bf44270 */
[----:B------:R-:W-:Y:S02]  /*11990*/  UIADD3 UR23, UR23, 0x1, URZ ;  /* 0x0000000117177890 */ /* 0x000fe4000fffe03f */
[----:B------:R-:W-:Y:S02]  /*119a0*/  UIADD3 UR25, UR25, 0x1, URZ ;  /* 0x0000000119197890 */ /* 0x000fe4000fffe03f */
[----:B------:R-:W-:Y:S01]  /*119b0*/  PLOP3.LUT P0, PT, PT, PT, UP2, 0x80, 0x0 ;  /* 0x000000000000781c */ /* 0x000fe20003f0f028 */
[----:B------:R-:W-:Y:S02]  /*119c0*/  UISETP.NE.AND UP0, UPT, UR23, 0x3, UPT ;  /* 0x000000031700788c */ /* 0x000fe4000bf05270 */
[----:B------:R-:W-:Y:S02]  /*119d0*/  UIADD3 UR16, UR26, -0x1, URZ ;  /* 0xffffffff1a107890 */ /* 0x000fe4000fffe03f */
[----:B------:R-:W-:-:S02]  /*119e0*/  USEL UR8, URZ, 0x1, UP0 ;  /* 0x000000013f087887 */ /* 0x000fc40008000000 */
[----:B------:R-:W-:Y:S02]  /*119f0*/  UISETP.NE.AND UP1, UPT, UR25, 0x3, UPT ;  /* 0x000000031900788c */ /* 0x000fe4000bf25270 */
[----:B------:R-:W-:Y:S02]  /*11a00*/  ULOP3.LUT UR24, UR24, UR8, URZ, 0x3c, !UPT ;  /* 0x0000000818187292 */ /* 0x000fe4000f8e3c3f */
[----:B------:R-:W-:Y:S02]  /*11a10*/  USEL UR23, UR23, URZ, UP0 ;  /* 0x0000003f17177287 */ /* 0x000fe40008000000 */
[----:B------:R-:W-:Y:S01]  /*11a20*/  USEL UR25, UR25, URZ, UP1 ;  /* 0x0000003f19197287 */ /* 0x000fe20008800000 */
[----:B------:R-:W-:Y:S01]  /*11a30*/  UMOV UR8, 0x1 ;  /* 0x0000000100087882 */ /* 0x000fe20000000000 */
[----:B------:R-:W-:Y:S01]  /*11a40*/  UMOV UR26, UR16 ;  /* 0x00000010001a7c82 */ /* 0x000fe20008000000 */
[----:B------:R-:W-:Y:S09]  /*11a50*/  @P0 BRA `(.L_x_31) ;  /* 0xffffff74006c0947 */ /* 0x000ff2000383ffff */
.L_x_23:
[----:B------:R-:W-:-:S04]  /*11a60*/  UISETP.NE.AND UP0, UPT, UR6, URZ, UPT ;  /* 0x0000003f0600728c */ /* 0x000fc8000bf05270 */
[----:B------:R-:W-:-:S06]  /*11a70*/  USEL UR6, URZ, 0x1, !UP0 ;  /* 0x000000013f067887 */ /* 0x000fcc000c000000 */
[----:B------:R-:W-:-:S13]  /*11a80*/  ISETP.NE.AND P0, PT, RZ, UR6, PT ;  /* 0x00000006ff007c0c */ /* 0x000fda000bf05270 */
[----:B------:R-:W-:Y:S05]  /*11a90*/  @!P0 BRA `(.L_x_32) ;  /* 0x0000003800188947 */ /* 0x000fea0003800000 */
[----:B------:R2:W-:Y:S04]  /*11aa0*/  STL [R1+0x628], R41 ;  /* 0x0006282901007387 */ /* 0x0005e80000100800 */
[----:B--2---:R-:W2:Y:S04]  /*11ab0*/  LDL.LU R41, [R1] ;  /* 0x0000000001297983 */ /* 0x004ea80000300800 */
[----:B------:R3:W-:Y:S04]  /*11ac0*/  STL [R1+0x624], R42 ;  /* 0x0006242a01007387 */ /* 0x0007e80000100800 */
[----:B---3--:R-:W3:Y:S04]  /*11ad0*/  LDL.LU R42, [R1+0x4] ;  /* 0x00000400012a7983 */ /* 0x008ee80000300800 */
[----:B------:R4:W-:Y:S04]  /*11ae0*/  STL [R1+0x620], R43 ;  /* 0x0006202b01007387 */ /* 0x0009e80000100800 */
[----:B----4-:R-:W4:Y:S04]  /*11af0*/  LDL.LU R43, [R1+0x8] ;  /* 0x00000800012b7983 */ /* 0x010f280000300800 */
[----:B------:R0:W-:Y:S04]  /*11b00*/  STL [R1+0x61c], R44 ;  /* 0x00061c2c01007387 */ /* 0x0001e80000100800 */
[----:B0-----:R-:W4:Y:S04]  /*11b10*/  LDL.LU R44, [R1+0xc] ;  /* 0x00000c00012c7983 */ /* 0x001f280000300800 */
        /* <DEDUP_REMOVED lines=144> */
[----:B------:R-:W4:Y:S04]  /*12420*/  LDL.LU R0, [R1+0x204] ;  /* 0x0002040001007983 */ /* 0x000f280000300800 */
        /* <DEDUP_REMOVED lines=69> */
[----:B0-----:R-:W4:Y:S01]  /*12880*/  LDL.LU R151, [R1+0x130] ;  /* 0x0001300001977983 */ /* 0x001f220000300800 */
[----:B--2--5:R-:W-:Y:S01]  /*12890*/  FADD R2, R41, R2 ;  /* 0x0000000229027221 */ /* 0x024fe20000000000 */
[----:B---3--:R-:W-:Y:S01]  /*128a0*/  FADD R3, R42, R3 ;  /* 0x000000032a037221 */ /* 0x008fe20000000000 */
[----:B----4-:R-:W-:Y:S01]  /*128b0*/  FADD R4, R43, R4 ;  /* 0x000000042b047221 */ /* 0x010fe20000000000 */
[----:B------:R-:W2:Y:S01]  /*128c0*/  LDL.LU R41, [R1+0x628] ;  /* 0x0006280001297983 */ /* 0x000ea20000300800 */
[----:B------:R-:W-:Y:S01]  /*128d0*/  FADD R5, R44, R5 ;  /* 0x000000052c057221 */ /* 0x000fe20000000000 */
[----:B------:R-:W-:-:S02]  /*128e0*/  FADD R6, R45, R6 ;  /* 0x000000062d067221 */ /* 0x000fc40000000000 */
[----:B------:R-:W3:Y:S01]  /*128f0*/  LDL.LU R42, [R1+0x624] ;  /* 0x00062400012a7983 */ /* 0x000ee20000300800 */
[----:B------:R-:W-:-:S03]  /*12900*/  FADD R7, R46, R7 ;  /* 0x000000072e077221 */ /* 0x000fc60000000000 */
[----:B------:R-:W4:Y:S01]  /*12910*/  LDL.LU R43, [R1+0x620] ;  /* 0x00062000012b7983 */ /* 0x000f220000300800 */
[----:B------:R-:W-:-:S03]  /*12920*/  FADD R8, R47, R8 ;  /* 0x000000082f087221 */ /* 0x000fc60000000000 */
[----:B------:R-:W2:Y:S01]  /*12930*/  LDL.LU R44, [R1+0x61c] ;  /* 0x00061c00012c7983 */ /* 0x000ea20000300800 */
[----:B------:R-:W-:-:S03]  /*12940*/  FADD R9, R48, R9 ;  /* 0x0000000930097221 */ /* 0x000fc60000000000 */
        /* <DEDUP_REMOVED lines=133> */
[----:B------:R-:W-:Y:S01]  /*131a0*/  FADD R204, R115, R204 ;  /* 0x000000cc73cc7221 */ /* 0x000fe20000000000 */
[----:B------:R-:W-:Y:S02]  /*131b0*/  FADD R118, R119, R118 ;  /* 0x0000007677767221 */ /* 0x000fe40000000000 */
[----:B------:R-:W2:Y:S01]  /*131c0*/  LDL.LU R112, [R1+0x50c] ;  /* 0x00050c0001707983 */ /* 0x000ea20000300800 */
[----:B------:R-:W-:-:S03]  /*131d0*/  FADD R205, R116, R205 ;  /* 0x000000cd74cd7221 */ /* 0x000fc60000000000 */
[----:B------:R-:W2:Y:S01]  /*131e0*/  LDL.LU R113, [R1+0x508] ;  /* 0x0005080001717983 */ /* 0x000ea20000300800 */
[----:B------:R-:W-:-:S03]  /*131f0*/  FADD R0, R117, R0 ;  /* 0x0000000075007221 */ /* 0x000fc60000000000 */
[----:B------:R-:W2:Y:S01]  /*13200*/  LDL.LU R114, [R1+0x504] ;  /* 0x0005040001727983 */ /* 0x000ea20000300800 */
[----:B------:R-:W-:-:S03]  /*13210*/  FADD R208, R149, R208 ;  /* 0x000000d095d07221 */ /* 0x000fc60000000000 */
[----:B------:R-:W2:Y:S04]  /*13220*/  LDL.LU R115, [R1+0x500] ;  /* 0x0005000001737983 */ /* 0x000ea80000300800 */
[----:B------:R-:W2:Y:S01]  /*13230*/  LDL.LU R116, [R1+0x4fc] ;  /* 0x0004fc0001747983 */ /* 0x000ea20000300800 */
[----:B------:R-:W-:Y:S01]  /*13240*/  FADD R207, R150, R207 ;  /* 0x000000cf96cf7221 */ /* 0x000fe20000000000 */
[----:B------:R-:W-:Y:S01]  /*13250*/  FADD R206, R151, R206 ;  /* 0x000000ce97ce7221 */ /* 0x000fe20000000000 */
[----:B------:R-:W-:Y:S01]  /*13260*/  FADD R237, R120, R237 ;  /* 0x000000ed78ed7221 */ /* 0x000fe20000000000 */
[----:B------:R-:W3:Y:S01]  /*13270*/  LDL.LU R117, [R1+0x1b8] ;  /* 0x0001b80001757983 */ /* 0x000ee20000300800 */
[----:B------:R-:W-:Y:S01]  /*13280*/  FADD R236, R121, R236 ;  /* 0x000000ec79ec7221 */ /* 0x000fe20000000000 */
[----:B------:R-:W-:Y:S01]  /*13290*/  FADD R235, R122, R235 ;  /* 0x000000eb7aeb7221 */ /* 0x000fe20000000000 */
[----:B------:R-:W-:Y:S01]  /*132a0*/  FADD R234, R123, R234 ;  /* 0x000000ea7bea7221 */ /* 0x000fe20000000000 */
[----:B------:R-:W3:Y:S01]  /*132b0*/  LDL.LU R149, [R1+0x208] ;  /* 0x0002080001957983 */ /* 0x000ee20000300800 */
[----:B------:R-:W-:Y:S01]  /*132c0*/  FADD R233, R124, R233 ;  /* 0x000000e97ce97221 */ /* 0x000fe20000000000 */
[----:B------:R-:W-:Y:S01]  /*132d0*/  FADD R232, R125, R232 ;  /* 0x000000e87de87221 */ /* 0x000fe20000000000 */
[----:B------:R-:W-:Y:S01]  /*132e0*/  FADD R231, R126, R231 ;  /* 0x000000e77ee77221 */ /* 0x000fe20000000000 */
[----:B------:R0:W-:Y:S01]  /*132f0*/  STL [R1+0x200], R118 ;  /* 0x0002007601007387 */ /* 0x0001e20000100800 */
[----:B------:R-:W-:Y:S01]  /*13300*/  FADD R230, R127, R230 ;  /* 0x000000e67fe67221 */ /* 0x000fe20000000000 */
        /* <DEDUP_REMOVED lines=8> */
[----:B0-----:R-:W4:Y:S01]  /*13390*/  LDL.LU R118, [R1+0x1bc] ;  /* 0x0001bc0001767983 */ /* 0x001f220000300800 */
[----:B------:R-:W-:Y:S01]  /*133a0*/  FADD R215, R142, R215 ;  /* 0x000000d78ed77221 */ /* 0x000fe20000000000 */
[----:B------:R-:W-:Y:S01]  /*133b0*/  FADD R224, R133, R224 ;  /* 0x000000e085e07221 */ /* 0x000fe20000000000 */
[----:B------:R-:W-:Y:S01]  /*133c0*/  FADD R214, R143, R214 ;  /* 0x000000d68fd67221 */ /* 0x000fe20000000000 */
[----:B------:R0:W-:Y:S01]  /*133d0*/  STL [R1+0x204], R0 ;  /* 0x0002040001007387 */ /* 0x0001e20000100800 */
[----:B------:R-:W-:Y:S01]  /*133e0*/  FADD R223, R134, R223 ;  /* 0x000000df86df7221 */ /* 0x000fe20000000000 */
[----:B------:R-:W-:Y:S01]  /*133f0*/  FADD R213, R144, R213 ;  /* 0x000000d590d57221 */ /* 0x000fe20000000000 */
[----:B------:R-:W-:Y:S01]  /*13400*/  FADD R222, R135, R222 ;  /* 0x000000de87de7221 */ /* 0x000fe20000000000 */
[----:B------:R-:W4:Y:S01]  /*13410*/  LDL.LU R150, [R1+0x20c] ;  /* 0x00020c0001967983 */ /* 0x000f220000300800 */
[----:B------:R-:W-:Y:S01]  /*13420*/  FADD R212, R145, R212 ;  /* 0x000000d491d47221 */ /* 0x000fe20000000000 */
[----:B------:R-:W-:Y:S01]  /*13430*/  FADD R221, R136, R221 ;  /* 0x000000dd88dd7221 */ /* 0x000fe20000000000 */
[----:B------:R-:W-:Y:S01]  /*13440*/  FADD R211, R146, R211 ;  /* 0x000000d392d37221 */ /* 0x000fe20000000000 */
[----:B------:R-:W2:Y:S01]  /*13450*/  LDL.LU R119, [R1+0x1c0] ;  /* 0x0001c00001777983 */ /* 0x000ea20000300800 */
[----:B------:R-:W-:Y:S01]  /*13460*/  FADD R220, R137, R220 ;  /* 0x000000dc89dc7221 */ /* 0x000fe20000000000 */
[----:B------:R-:W-:Y:S01]  /*13470*/  FADD R210, R147, R210 ;  /* 0x000000d293d27221 */ /* 0x000fe20000000000 */
[----:B------:R-:W-:Y:S01]  /*13480*/  FADD R219, R138, R219 ;  /* 0x000000db8adb7221 */ /* 0x000fe20000000000 */
[----:B------:R-:W2:Y:S01]  /*13490*/  LDL.LU R151, [R1+0x210] ;  /* 0x0002100001977983 */ /* 0x000ea20000300800 */
[----:B------:R-:W-:-:S03]  /*134a0*/  FADD R209, R148, R209 ;  /* 0x000000d194d17221 */ /* 0x000fc60000000000 */
[----:B------:R-:W2:Y:S04]  /*134b0*/  LDL.LU R120, [R1+0x1c4] ;  /* 0x0001c40001787983 */ /* 0x000ea80000300800 */
[----:B0-----:R-:W2:Y:S04]  /*134c0*/  LDL.LU R0, [R1+0x214] ;  /* 0x0002140001007983 */ /* 0x001ea80000300800 */
        /* <DEDUP_REMOVED lines=28> */
[----:B---3--:R-:W-:-:S03]  /*13690*/  FADD R149, R117, R149 ;  /* 0x0000009575957221 */ /* 0x008fc60000000000 */
[----:B------:R-:W3:Y:S04]  /*136a0*/  LDL.LU R117, [R1+0x4f8] ;  /* 0x0004f80001757983 */ /* 0x000ee80000300800 */
[----:B------:R0:W-:Y:S04]  /*136b0*/  STL [R1+0x208], R149 ;  /* 0x0002089501007387 */ /* 0x0001e80000100800 */
[----:B0-----:R-:W3:Y:S01]  /*136c0*/  LDL.LU R149, [R1+0x250] ;  /* 0x0002500001957983 */ /* 0x001ee20000300800 */
[----:B----4-:R-:W-:-:S03]  /*136d0*/  FADD R150, R118, R150 ;  /* 0x0000009676967221 */ /* 0x010fc60000000000 */
[----:B------:R-:W4:Y:S04]  /*136e0*/  LDL.LU R118, [R1+0x4f4] ;  /* 0x0004f40001767983 */ /* 0x000f280000300800 */
[----:B------:R0:W-:Y:S01]  /*136f0*/  STL [R1+0x20c], R150 ;  /* 0x00020c9601007387 */ /* 0x0001e20000100800 */
[----:B--2---:R-:W-:-:S03]  /*13700*/  FADD R151, R119, R151 ;  /* 0x0000009777977221 */ /* 0x004fc60000000000 */
[----:B0-----:R-:W2:Y:S04]  /*13710*/  LDL.LU R150, [R1+0x254] ;  /* 0x0002540001967983 */ /* 0x001ea80000300800 */
[----:B------:R-:W4:Y:S04]  /*13720*/  LDL.LU R119, [R1+0x4f0] ;  /* 0x0004f00001777983 */ /* 0x000f280000300800 */
[----:B------:R0:W-:Y:S04]  /*13730*/  STL [R1+0x210], R151 ;  /* 0x0002109701007387 */ /* 0x0001e80000100800 */
[----:B0-----:R-:W4:Y:S01]  /*13740*/  LDL.LU R151, [R1+0x258] ;  /* 0x0002580001977983 */ /* 0x001f220000300800 */
[----:B------:R-:W-:Y:S01]  /*13750*/  FADD R0, R120, R0 ;  /* 0x0000000078007221 */ /* 0x000fe20000000000 */
[----:B------:R-:W-:-:S02]  /*13760*/  FADD R122, R121, R122 ;  /* 0x0000007a797a7221 */ /* 0x000fc40000000000 */
[----:B------:R-:W4:Y:S01]  /*13770*/  LDL.LU R120, [R1+0x4ec] ;  /* 0x0004ec0001787983 */ /* 0x000f220000300800 */
[----:B------:R-:W-:-:S03]  /*13780*/  FADD R124, R123, R124 ;  /* 0x0000007c7b7c7221 */ /* 0x000fc60000000000 */
[----:B------:R0:W-:Y:S01]  /*13790*/  STL [R1+0x214], R0 ;  /* 0x0002140001007387 */ /* 0x0001e20000100800 */
[----:B------:R-:W-:-:S03]  /*137a0*/  FADD R126, R125, R126 ;  /* 0x0000007e7d7e7221 */ /* 0x000fc60000000000 */
[----:B0-----:R-:W4:Y:S04]  /*137b0*/  LDL.LU R0, [R1+0x25c] ;  /* 0x00025c0001007983 */ /* 0x001f280000300800 */
[----:B------:R-:W4:Y:S04]  /*137c0*/  LDL.LU R121, [R1+0x4e8] ;  /* 0x0004e80001797983 */ /* 0x000f280000300800 */
[----:B------:R0:W-:Y:S01]  /*137d0*/  STL [R1+0x218], R122 ;  /* 0x0002187a01007387 */ /* 0x0001e20000100800 */
[----:B------:R-:W-:Y:S01]  /*137e0*/  FADD R128, R127, R128 ;  /* 0x000000807f807221 */ /* 0x000fe20000000000 */
[----:B------:R-:W-:-:S02]  /*137f0*/  FADD R139, R129, R139 ;  /* 0x0000008b818b7221 */ /* 0x000fc40000000000 */
[----:B0-----:R-:W4:Y:S04]  /*13800*/  LDL.LU R122, [R1+0x4e4] ;  /* 0x0004e400017a7983 */ /* 0x001f280000300800 */
[----:B------:R-:W4:Y:S04]  /*13810*/  LDL.LU R123, [R1+0x4e0] ;  /* 0x0004e000017b7983 */ /* 0x000f280000300800 */
[----:B------:R0:W-:Y:S01]  /*13820*/  STL [R1+0x21c], R124 ;  /* 0x00021c7c01007387 */ /* 0x0001e20000100800 */
[----:B------:R-:W-:-:S03]  /*13830*/  FADD R140, R130, R140 ;  /* 0x0000008c828c7221 */ /* 0x000fc60000000000 */
        /* <DEDUP_REMOVED lines=34> */
[----:B------:R0:W-:Y:S04]  /*13a60*/  STL [R1+0x240], R145 ;  /* 0x0002409101007387 */ /* 0x0001e80000100800 */
[----:B0-----:R-:W4:Y:S04]  /*13a70*/  LDL.LU R145, [R1+0x278] ;  /* 0x0002780001917983 */ /* 0x001f280000300800 */
[----:B------:R-:W4:Y:S04]  /*13a80*/  LDL.LU R136, [R1+0x4ac] ;  /* 0x0004ac0001887983 */ /* 0x000f280000300800 */
[----:B------:R0:W-:Y:S04]  /*13a90*/  STL [R1+0x244], R146 ;  /* 0x0002449201007387 */ /* 0x0001e80000100800 */
[----:B0-----:R-:W4:Y:S04]  /*13aa0*/  LDL.LU R146, [R1+0x27c] ;  /* 0x00027c0001927983 */ /* 0x001f280000300800 */
[----:B------:R-:W4:Y:S04]  /*13ab0*/  LDL.LU R137, [R1+0x4a8] ;  /* 0x0004a80001897983 */ /* 0x000f280000300800 */
[----:B------:R0:W-:Y:S04]  /*13ac0*/  STL [R1+0x248], R147 ;  /* 0x0002489301007387 */ /* 0x0001e80000100800 */
[----:B0-----:R-:W4:Y:S04]  /*13ad0*/  LDL.LU R147, [R1+0x280] ;  /* 0x0002800001937983 */ /* 0x001f280000300800 */
[----:B------:R-:W4:Y:S01]  /*13ae0*/  LDL.LU R138, [R1+0x4a4] ;  /* 0x0004a400018a7983 */ /* 0x000f220000300800 */
[----:B---3--:R-:W-:-:S03]  /*13af0*/  FADD R149, R24, R149 ;  /* 0x0000009518957221 */ /* 0x008fc60000000000 */
[----:B------:R0:W-:Y:S04]  /*13b00*/  STL [R1+0x24c], R148 ;  /* 0x00024c9401007387 */ /* 0x0001e80000100800 */
[----:B0-----:R-:W3:Y:S04]  /*13b10*/  LDL.LU R148, [R1+0x284] ;  /* 0x0002840001947983 */ /* 0x001ee80000300800 */
[----:B------:R0:W-:Y:S01]  /*13b20*/  STL [R1+0x250], R149 ;  /* 0x0002509501007387 */ /* 0x0001e20000100800 */
[----:B--2---:R-:W-:-:S03]  /*13b30*/  FADD R150, R25, R150 ;  /* 0x0000009619967221 */ /* 0x004fc60000000000 */
[----:B0-----:R-:W2:Y:S04]  /*13b40*/  LDL.LU R149, [R1+0x288] ;  /* 0x0002880001957983 */ /* 0x001ea80000300800 */
[----:B------:R0:W-:Y:S04]  /*13b50*/  STL [R1+0x254], R150 ;  /* 0x0002549601007387 */ /* 0x0001e80000100800 */
[----:B0-----:R-:W2:Y:S01]  /*13b60*/  LDL.LU R150, [R1+0x28c] ;  /* 0x00028c0001967983 */ /* 0x001ea20000300800 */
[----:B----4-:R-:W-:-:S05]  /*13b70*/  FADD R151, R26, R151 ;  /* 0x000000971a977221 */ /* 0x010fca0000000000 */
[----:B------:R0:W-:Y:S04]  /*13b80*/  STL [R1+0x258], R151 ;  /* 0x0002589701007387 */ /* 0x0001e80000100800 */
[----:B0-----:R-:W4:Y:S01]  /*13b90*/  LDL.LU R151, [R1+0x290] ;  /* 0x0002900001977983 */ /* 0x001f220000300800 */
[----:B------:R-:W-:-:S03]  /*13ba0*/  FADD R0, R27, R0 ;  /* 0x000000001b007221 */ /* 0x000fc60000000000 */
[----:B------:R-:W4:Y:S04]  /*13bb0*/  LDL.LU R27, [R1+0x2c8] ;  /* 0x0002c800011b7983 */ /* 0x000f280000300800 */
[----:B------:R-:W4:Y:S04]  /*13bc0*/  LDL.LU R26, [R1+0x2cc] ;  /* 0x0002cc00011a7983 */ /* 0x000f280000300800 */
[----:B------:R-:W4:Y:S04]  /*13bd0*/  LDL.LU R25, [R1+0x2d0] ;  /* 0x0002d00001197983 */ /* 0x000f280000300800 */
[----:B------:R0:W-:Y:S04]  /*13be0*/  STL [R1+0x25c], R0 ;  /* 0x00025c0001007387 */ /* 0x0001e80000100800 */
[----:B------:R-:W4:Y:S04]  /*13bf0*/  LDL.LU R24, [R1+0x2d4] ;  /* 0x0002d40001187983 */ /* 0x000f280000300800 */
[----:B0-----:R-:W4:Y:S01]  /*13c00*/  LDL.LU R0, [R1+0x2d8] ;  /* 0x0002d80001007983 */ /* 0x001f220000300800 */
[----:B------:R-:W-:-:S05]  /*13c10*/  FADD R139, R28, R139 ;  /* 0x0000008b1c8b7221 */ /* 0x000fca0000000000 */
[----:B------:R0:W-:Y:S04]  /*13c20*/  STL [R1+0x260], R139 ;  /* 0x0002608b01007387 */ /* 0x0001e80000100800 */
[----:B0-----:R-:W4:Y:S01]  /*13c30*/  LDL.LU R139, [R1+0x4a0] ;  /* 0x0004a000018b7983 */ /* 0x001f220000300800 */
[----:B------:R-:W-:-:S03]  /*13c40*/  FADD R140, R29, R140 ;  /* 0x0000008c1d8c7221 */ /* 0x000fc60000000000 */
[----:B------:R-:W4:Y:S04]  /*13c50*/  LDL.LU R28, [R1+0x2c4] ;  /* 0x0002c400011c7983 */ /* 0x000f280000300800 */
        /* <DEDUP_REMOVED lines=30> */
[----:B---3--:R-:W-:-:S03]  /*13e40*/  FADD R148, R37, R148 ;  /* 0x0000009425947221 */ /* 0x008fc60000000000 */
[----:B------:R-:W3:Y:S04]  /*13e50*/  LDL.LU R36, [R1+0x2a4] ;  /* 0x0002a40001247983 */ /* 0x000ee80000300800 */
[----:B------:R0:W-:Y:S01]  /*13e60*/  STL [R1+0x284], R148 ;  /* 0x0002849401007387 */ /* 0x0001e20000100800 */
[----:B--2---:R-:W-:-:S03]  /*13e70*/  FADD R149, R38, R149 ;  /* 0x0000009526957221 */ /* 0x004fc60000000000 */
[----:B0-----:R-:W2:Y:S04]  /*13e80*/  LDL.LU R148, [R1+0x47c] ;  /* 0x00047c0001947983 */ /* 0x001ea80000300800 */
[----:B------:R-:W2:Y:S04]  /*13e90*/  LDL.LU R37, [R1+0x2a0] ;  /* 0x0002a00001257983 */ /* 0x000ea80000300800 */
[----:B------:R0:W-:Y:S01]  /*13ea0*/  STL [R1+0x288], R149 ;  /* 0x0002889501007387 */ /* 0x0001e20000100800 */
[----:B------:R-:W-:-:S03]  /*13eb0*/  FADD R150, R39, R150 ;  /* 0x0000009627967221 */ /* 0x000fc60000000000 */
[----:B0-----:R-:W2:Y:S04]  /*13ec0*/  LDL.LU R149, [R1+0x478] ;  /* 0x0004780001957983 */ /* 0x001ea80000300800 */
[----:B------:R-:W2:Y:S04]  /*13ed0*/  LDL.LU R38, [R1+0x29c] ;  /* 0x00029c0001267983 */ /* 0x000ea80000300800 */
[----:B------:R0:W-:Y:S01]  /*13ee0*/  STL [R1+0x28c], R150 ;  /* 0x00028c9601007387 */ /* 0x0001e20000100800 */
[----:B----4-:R-:W-:-:S03]  /*13ef0*/  FADD R151, R40, R151 ;  /* 0x0000009728977221 */ /* 0x010fc60000000000 */
[----:B0-----:R-:W4:Y:S04]  /*13f00*/  LDL.LU R150, [R1+0x474] ;  /* 0x0004740001967983 */ /* 0x001f280000300800 */
[----:B------:R-:W4:Y:S04]  /*13f10*/  LDL.LU R39, [R1+0x298] ;  /* 0x0002980001277983 */ /* 0x000f280000300800 */
[----:B------:R0:W-:Y:S04]  /*13f20*/  STL [R1+0x290], R151 ;  /* 0x0002909701007387 */ /* 0x0001e80000100800 */
[----:B0-----:R-:W4:Y:S04]  /*13f30*/  LDL.LU R151, [R1+0x470] ;  /* 0x0004700001977983 */ /* 0x001f280000300800 */
[----:B------:R-:W4:Y:S01]  /*13f40*/  LDL.LU R40, [R1+0x294] ;  /* 0x0002940001287983 */ /* 0x000f220000300800 */
        /* <DEDUP_REMOVED lines=13> */
[----:B---3--:R-:W-:Y:S01]  /*14020*/  FADD R36, R45, R36 ;  /* 0x000000242d247221 */ /* 0x008fe20000000000 */
[----:B--2---:R-:W-:Y:S01]  /*14030*/  FADD R37, R44, R37 ;  /* 0x000000252c257221 */ /* 0x004fe20000000000 */
[----:B------:R-:W-:Y:S01]  /*14040*/  FADD R38, R43, R38 ;  /* 0x000000262b267221 */ /* 0x000fe20000000000 */
[----:B----4-:R-:W-:Y:S01]  /*14050*/  FADD R39, R42, R39 ;  /* 0x000000272a277221 */ /* 0x010fe20000000000 */
[----:B------:R-:W-:-:S05]  /*14060*/  FADD R40, R41, R40 ;  /* 0x0000002829287221 */ /* 0x000fca0000000000 */
[----:B------:R0:W-:Y:S04]  /*14070*/  STL [R1+0x294], R40 ;  /* 0x0002942801007387 */ /* 0x0001e80000100800 */
        /* <DEDUP_REMOVED lines=14> */
[----:B------:R-:W4:Y:S04]  /*14160*/  LDL.LU R53, [R1+0x2dc] ;  /* 0x0002dc0001357983 */ /* 0x000f280000300800 */
[----:B------:R1:W-:Y:S04]  /*14170*/  STL [R1+0x2d0], R25 ;  /* 0x0002d01901007387 */ /* 0x0003e80000100800 */
[----:B------:R-:W4:Y:S04]  /*14180*/  LDL.LU R52, [R1+0x2e0] ;  /* 0x0002e00001347983 */ /* 0x000f280000300800 */
[----:B------:R1:W-:Y:S04]  /*14190*/  STL [R1+0x2d4], R24 ;  /* 0x0002d41801007387 */ /* 0x0003e80000100800 */
        /* <DEDUP_REMOVED lines=13> */
[----:B--2---:R-:W2:Y:S04]  /*14270*/  LDL.LU R39, [R1+0x314] ;  /* 0x0003140001277983 */ /* 0x004ea80000300800 */
[----:B---3--:R-:W3:Y:S04]  /*14280*/  LDL.LU R38, [R1+0x318] ;  /* 0x0003180001267983 */ /* 0x008ee80000300800 */
[----:B----4-:R-:W4:Y:S04]  /*14290*/  LDL.LU R37, [R1+0x31c] ;  /* 0x00031c0001257983 */ /* 0x010f280000300800 */
[----:B-1----:R-:W4:Y:S04]  /*142a0*/  LDL.LU R36, [R1+0x320] ;  /* 0x0003200001247983 */ /* 0x002f280000300800 */
        /* <DEDUP_REMOVED lines=12> */
[----:B------:R-:W4:Y:S01]  /*14370*/  LDL.LU R0, [R1+0x354] ;  /* 0x0003540001007983 */ /* 0x000f220000300800 */
[----:B------:R-:W-:Y:S01]  /*14380*/  FADD R53, R59, R53 ;  /* 0x000000353b357221 */ /* 0x000fe20000000000 */
        /* <DEDUP_REMOVED lines=74> */
[----:B--2---:R-:W2:Y:S04]  /*14830*/  LDL.LU R40, [R1+0x38c] ;  /* 0x00038c0001287983 */ /* 0x004ea80000300800 */
        /* <DEDUP_REMOVED lines=167> */
[----:B------:R-:W-:Y:S01]  /*152b0*/  FADD R24, R150, R24 ;  /* 0x0000001896187221 */ /* 0x000fe20000000000 */
[----:B------:R-:W-:-:S05]  /*152c0*/  FADD R0, R0, R151 ;  /* 0x0000009700007221 */ /* 0x000fca0000000000 */
[----:B------:R0:W-:Y:S04]  /*152d0*/  STL [R1+0x44c], R0 ;  /* 0x00044c0001007387 */ /* 0x0001e80000100800 */
[----:B------:R0:W-:Y:S04]  /*152e0*/  STL [R1+0x444], R25 ;  /* 0x0004441901007387 */ /* 0x0001e80000100800 */
[----:B------:R0:W-:Y:S02]  /*152f0*/  STL [R1+0x448], R24 ;  /* 0x0004481801007387 */ /* 0x0001e40000100800 */
.L_x_32:
[----:B0-----:R-:W0:Y:S02]  /*15300*/  LDC R0, c[0x0][0x28c] ;  /* 0x0000a300ff007b82 */ /* 0x001e240000000800 */
[----:B0-----:R-:W-:-:S13]  /*15310*/  ISETP.GE.AND P0, PT, R0, 0x1, PT ;  /* 0x000000010000780c */ /* 0x001fda0003f06270 */
[----:B------:R-:W-:Y:S05]  /*15320*/  @!P0 BRA `(.L_x_33) ;  /* 0x0000000000648947 */ /* 0x000fea0003800000 */
[----:B------:R-:W-:-:S06]  /*15330*/  UISETP.NE.AND UP0, UPT, UR22, 0x3, UPT ;  /* 0x000000031600788c */ /* 0x000fcc000bf05270 */
[----:B------:R-:W-:-:S13]  /*15340*/  PLOP3.LUT P0, PT, PT, PT, UP0, 0x80, 0x0 ;  /* 0x000000000000781c */ /* 0x000fda0003f0f008 */
[----:B------:R-:W-:Y:S05]  /*15350*/  @!P0 BRA `(.L_x_34) ;  /* 0x0000000000048947 */ /* 0x000fea0003800000 */
[----:B------:R-:W-:Y:S01]  /*15360*/  BPT.TRAP 0x1 ;  /* 0x000000040000795c */ /* 0x000fe20000300000 */
.L_x_34:
[----:B------:R-:W2:Y:S01]  /*15370*/  LDL R0, [R1+0x450] ;  /* 0x0004500001007983 */ /* 0x000ea20000100800 */
[----:B------:R-:W-:Y:S01]  /*15380*/  BSSY B0, `(.L_x_35) ;  /* 0x000000f000007945 */ /* 0x000fe20003800000 */
[----:B--2---:R-:W-:-:S13]  /*15390*/  ISETP.NE.AND P0, PT, R0, RZ, PT ;  /* 0x000000ff0000720c */ /* 0x004fda0003f05270 */
[----:B------:R-:W-:Y:S05]  /*153a0*/  @!P0 BRA `(.L_x_36) ;  /* 0x0000000000308947 */ /* 0x000fea0003800000 */
[----:B------:R-:W2:Y:S01]  /*153b0*/  LDL R24, [R1+0x454] ;  /* 0x0004540001187983 */ /* 0x000ea20000100800 */
[----:B------:R-:W-:-:S04]  /*153c0*/  UISETP.LT.AND UP0, UPT, UR10, 0x1, UPT ;  /* 0x000000010a00788c */ /* 0x000fc8000bf01270 */
[----:B------:R-:W-:-:S04]  /*153d0*/  USEL UR8, UR10, 0x1, UP0 ;  /* 0x000000010a087887 */ /* 0x000fc80008000000 */
[----:B------:R-:W-:-:S04]  /*153e0*/  UIADD3 UR8, UR5, UR10, -UR8 ;  /* 0x0000000a05087290 */ /* 0x000fc8000fffe808 */
[----:B------:R-:W-:-:S04]  /*153f0*/  UIMAD.WIDE.U32 UR6, UR8, -0x55555555, URZ ;  /* 0xaaaaaaab080678a5 */ /* 0x000fc8000f8e003f */
[----:B------:R-:W-:-:S04]  /*15400*/  USHF.R.U32.HI UR6, URZ, 0x1, UR7 ;  /* 0x000000013f067899 */ /* 0x000fc80008011607 */
[----:B------:R-:W-:-:S04]  /*15410*/  UIMAD UR8, UR6, -0x3, UR8 ;  /* 0xfffffffd060878a4 */ /* 0x000fc8000f8e0208 */
[----:B------:R-:W-:-:S04]  /*15420*/  ULEA UR8, UR8, UR12, 0x3 ;  /* 0x0000000c08087291 */ /* 0x000fc8000f8e183f */
[----:B------:R-:W-:-:S06]  /*15430*/  UIADD3 UR8, UR8, 0x18, URZ ;  /* 0x0000001808087890 */ /* 0x000fcc000fffe03f */
[----:B------:R-:W-:-:S05]  /*15440*/  IMAD.U32 R0, RZ, RZ, UR8 ;  /* 0x00000008ff007e24 */ /* 0x000fca000f8e00ff */
[----:B--2---:R-:W-:-:S04]  /*15450*/  PRMT R0, R24, 0x654, R0 ;  /* 0x0000065418007816 */ /* 0x004fc80000000000 */
[----:B------:R0:W-:Y:S03]  /*15460*/  SYNCS.ARRIVE.TRANS64.RED.A1T0 RZ, [R0+URZ], RZ ;  /* 0x000000ff00ff79a7 */ /* 0x0001e6000810043f */
.L_x_36:
[----:B------:R-:W-:Y:S05]  /*15470*/  BSYNC B0 ;  /* 0x0000000000007941 */ /* 0x000fea0003800000 */
.L_x_35:
[----:B------:R-:W-:-:S06]  /*15480*/  UISETP.GT.U32.AND UP0, UPT, UR13, 0x1, UPT ;  /* 0x000000010d00788c */ /* 0x000fcc000bf04070 */
[----:B------:R-:W-:-:S13]  /*15490*/  PLOP3.LUT P0, PT, PT, PT, UP0, 0x80, 0x0 ;  /* 0x000000000000781c */ /* 0x000fda0003f0f008 */
[----:B------:R-:W-:Y:S05]  /*154a0*/  @P0 BRA `(.L_x_33) ;  /* 0x0000000000040947 */ /* 0x000fea0003800000 */
[----:B------:R-:W-:Y:S01]  /*154b0*/  BPT.TRAP 0x1 ;  /* 0x000000040000795c */ /* 0x000fe20000300000 */
.L_x_33:
[----:B------:R-:W2:Y:S01]  /*154c0*/  LDL.LU R28, [R1+0x464] ;  /* 0x00046400011c7983 */ /* 0x000ea20000300800 */
[----:B------:R-:W3:Y:S01]  /*154d0*/  LDC R25, c[0x0][0x288] ;  /* 0x0000a200ff197b82 */ /* 0x000ee20000000800 */
[----:B------:R-:W4:Y:S01]  /*154e0*/  S2R R27, SR_TID.X ;  /* 0x00000000001b7919 */ /* 0x000f220000002100 */
[----:B------:R-:W-:Y:S01]  /*154f0*/  UIADD3 UR8, UR10, UR5, URZ ;  /* 0x000000050a087290 */ /* 0x000fe2000fffe03f */
[----:B------:R-:W-:Y:S01]  /*15500*/  ULDC UR6, c[0x0][0x284] ;  /* 0x0000a10000067ab9 */ /* 0x000fe20000000800 */
[----:B------:R-:W0:Y:S01]  /*15510*/  LDL.LU R26, [R1+0x460] ;  /* 0x00046000011a7983 */ /* 0x000e220000300800 */
[----:B------:R-:W-:Y:S01]  /*15520*/  USHF.R.S32.HI UR11, URZ, 0x1f, UR9 ;  /* 0x0000001f3f0b7899 */ /* 0x000fe20008011409 */
[----:B------:R-:W-:Y:S01]  /*15530*/  IMAD.MOV.U32 R41, RZ, RZ, -0x1 ;  /* 0xffffffffff297424 */ /* 0x000fe200078e00ff */
[----:B------:R-:W-:Y:S01]  /*15540*/  UISETP.GT.U32.AND UP0, UPT, UR8, 0x2, UPT ;  /* 0x000000020800788c */ /* 0x000fe2000bf04070 */
[----:B------:R-:W-:Y:S01]  /*15550*/  ULDC.64 UR16, c[0x0][0x5d0] ;  /* 0x0001740000107ab9 */ /* 0x000fe20000000a00 */
[----:B------:R-:W-:-:S02]  /*15560*/  UISETP.GE.U32.AND UP1, UPT, UR10, 0x3, UPT ;  /* 0x000000030a00788c */ /* 0x000fc4000bf26070 */
[----:B------:R-:W-:Y:S02]  /*15570*/  UIMAD UR5, UR11, UR16, URZ ;  /* 0x000000100b0572a4 */ /* 0x000fe4000f8e023f */
[----:B------:R-:W-:Y:S01]  /*15580*/  UISETP.LT.U32.AND UP0, UPT, UR10, 0x3, UP0 ;  /* 0x000000030a00788c */ /* 0x000fe20008701070 */
[C---:B----4-:R-:W-:Y:S01]  /*15590*/  LOP3.LUT R24, R27.reuse, 0x3, RZ, 0xc0, !PT ;  /* 0x000000031b187812 */ /* 0x050fe200078ec0ff */
[----:B------:R-:W-:Y:S01]  /*155a0*/  IMAD.SHL.U32 R32, R27, 0x2, RZ ;  /* 0x000000021b207824 */ /* 0x000fe200078e00ff */
[----:B------:R-:W-:-:S03]  /*155b0*/  SHF.R.U32.HI R34, RZ, 0x7, R27 ;  /* 0x00000007ff227819 */ /* 0x000fc6000001161b */
[----:B---3--:R-:W-:Y:S01]  /*155c0*/  IMAD R24, R24, -0x2, R25 ;  /* 0xfffffffe18187824 */ /* 0x008fe200078e0219 */
[----:B------:R-:W-:Y:S02]  /*155d0*/  LOP3.LUT R34, R34, 0x1, RZ, 0xc0, !PT ;  /* 0x0000000122227812 */ /* 0x000fe400078ec0ff */
[----:B------:R-:W-:-:S03]  /*155e0*/  LOP3.LUT R32, R32, 0x6, RZ, 0xc0, !PT ;  /* 0x0000000620207812 */ /* 0x000fc600078ec0ff */
[----:B------:R-:W-:Y:S02]  /*155f0*/  IMAD.SHL.U32 R35, R34, 0x40, RZ ;  /* 0x0000004022237824 */ /* 0x000fe400078e00ff */
[----:B--2---:R-:W-:-:S04]  /*15600*/  IMAD.WIDE R36, R28, 0x100, RZ ;  /* 0x000001001c247825 */ /* 0x004fc800078e02ff */
[----:B0-----:R-:W-:Y:S01]  /*15610*/  IMAD.SHL.U32 R0, R26, 0x100, RZ ;  /* 0x000001001a007824 */ /* 0x001fe200078e00ff */
[----:B------:R-:W-:Y:S01]  /*15620*/  PRMT R32, R32, 0x6540, R26 ;  /* 0x0000654020207816 */ /* 0x000fe2000000001a */
[----:B------:R-:W-:-:S03]  /*15630*/  IMAD.U32 R26, RZ, RZ, UR16 ;  /* 0x00000010ff1a7e24 */ /* 0x000fc6000f8e00ff */
[----:B------:R-:W-:Y:S01]  /*15640*/  ISETP.GE.AND P0, PT, R0, R25, PT ;  /* 0x000000190000720c */ /* 0x000fe20003f06270 */
[----:B------:R-:W-:Y:S01]  /*15650*/  IMAD.IADD R0, R24, 0x1, -R0 ;  /* 0x0000000118007824 */ /* 0x000fe200078e0a00 */
[----:B------:R-:W-:Y:S02]  /*15660*/  SHF.R.U32.HI R24, RZ, 0x2, R27 ;  /* 0x00000002ff187819 */ /* 0x000fe4000001161b */
[----:B------:R-:W-:Y:S02]  /*15670*/  LOP3.LUT R25, R27, 0x60, RZ, 0xc0, !PT ;  /* 0x000000601b197812 */ /* 0x000fe400078ec0ff */
[----:B------:R-:W-:Y:S02]  /*15680*/  LOP3.LUT R24, R24, 0x7, RZ, 0xc0, !PT ;  /* 0x0000000718187812 */ /* 0x000fe400078ec0ff */
[----:B------:R-:W-:Y:S02]  /*15690*/  SHF.R.U32.HI R25, RZ, 0x1, R25 ;  /* 0x00000001ff197819 */ /* 0x000fe40000011619 */
[----:B------:R-:W-:-:S02]  /*156a0*/  LOP3.LUT R35, R35, 0x40, R24, 0xe2, !PT ;  /* 0x0000004023237812 */ /* 0x000fc400078ee218 */
[----:B------:R-:W-:Y:S02]  /*156b0*/  IADD3 R24, RZ, -R25, -R24 ;  /* 0x80000019ff187210 */ /* 0x000fe40007ffe818 */
[----:B------:R-:W-:Y:S02]  /*156c0*/  SHF.R.S32.HI R33, RZ, 0x1f, R32 ;  /* 0x0000001fff217819 */ /* 0x000fe40000011420 */
[----:B------:R-:W-:Y:S01]  /*156d0*/  LOP3.LUT R35, R36, R35, R25, 0xfe, !PT ;  /* 0x0000002324237212 */ /* 0x000fe200078efe19 */
[----:B------:R-:W-:Y:S02]  /*156e0*/  IMAD R34, R34, -0x40, R24 ;  /* 0xffffffc022227824 */ /* 0x000fe400078e0218 */
[----:B------:R-:W-:Y:S02]  /*156f0*/  IMAD.SHL.U32 R24, R28, 0x100, RZ ;  /* 0x000001001c187824 */ /* 0x000fe400078e00ff */
[----:B------:R-:W-:-:S03]  /*15700*/  IMAD.WIDE.U32 R26, R26, UR9, R32 ;  /* 0x000000091a1a7c25 */ /* 0x000fc6000f8e0020 */
[C---:B------:R-:W-:Y:S02]  /*15710*/  IADD3 R34, -R24.reuse, UR6, R34 ;  /* 0x0000000618227c10 */ /* 0x040fe4000fffe122 */
[----:B------:R-:W-:Y:S01]  /*15720*/  ISETP.GE.OR P0, PT, R24, UR6, P0 ;  /* 0x0000000618007c0c */ /* 0x000fe20008706670 */
[----:B------:R-:W-:-:S04]  /*15730*/  UIMAD.WIDE.U32 UR6, UR8, -0x55555555, URZ ;  /* 0xaaaaaaab080678a5 */ /* 0x000fc8000f8e003f */
[----:B------:R-:W-:Y:S02]  /*15740*/  USHF.R.U32.HI UR6, URZ, 0x1, UR7 ;  /* 0x000000013f067899 */ /* 0x000fe40008011607 */
[----:B------:R-:W-:Y:S02]  /*15750*/  UIMAD UR7, UR9, UR17, UR5 ;  /* 0x00000011090772a4 */ /* 0x000fe4000f8e0205 */
[----:B------:R-:W-:-:S04]  /*15760*/  USEL UR5, URZ, 0x1, !UP0 ;  /* 0x000000013f057887 */ /* 0x000fc8000c000000 */
[----:B------:R-:W-:Y:S01]  /*15770*/  ULOP3.LUT UR4, UR4, UR5, URZ, 0x3c, !UPT ;  /* 0x0000000504047292 */ /* 0x000fe2000f8e3c3f */
[----:B------:R-:W-:Y:S01]  /*15780*/  VIADD R27, R27, UR7 ;  /* 0x000000071b1b7c36 */ /* 0x000fe20008000000 */
[----:B------:R-:W-:Y:S02]  /*15790*/  UIMAD UR5, UR6, -0x3, UR8 ;  /* 0xfffffffd060578a4 */ /* 0x000fe4000f8e0208 */
[----:B------:R-:W-:Y:S01]  /*157a0*/  @UP1 ULOP3.LUT UR4, UR4, 0x1, UR6, 0x78, !UPT ;  /* 0x0000000104041892 */ /* 0x000fe2000f8e7806 */
[----:B------:R-:W-:Y:S11]  /*157b0*/  @P0 BRA `(.L_x_37) ;  /* 0x0000012400ac0947 */ /* 0x000ff60003800000 */
[----:B------:R-:W0:Y:S01]  /*157c0*/  LDC.64 R28, c[0x0][0x5c8] ;  /* 0x00017200ff1c7b82 */ /* 0x000e220000000a00 */
[----:B------:R-:W-:Y:S01]  /*157d0*/  ULDC.64 UR6, c[0x0][0x5c0] ;  /* 0x0001700000067ab9 */ /* 0x000fe20000000a00 */
[----:B------:R-:W-:Y:S01]  /*157e0*/  BSSY B0, `(.L_x_37) ;  /* 0x0001268000007945 */ /* 0x000fe20003800000 */
[-C--:B0-----:R-:W-:Y:S01]  /*157f0*/  IMAD R24, R37, R28.reuse, RZ ;  /* 0x0000001c25187224 */ /* 0x081fe200078e02ff */
[----:B------:R-:W-:Y:S01]  /*15800*/  SHF.L.U64.HI R38, R28, 0x3, R29 ;  /* 0x000000031c267819 */ /* 0x000fe2000001021d */
[----:B------:R-:W-:-:S04]  /*15810*/  IMAD.WIDE.U32 R26, R35, R28, R26 ;  /* 0x0000001c231a7225 */ /* 0x000fc800078e001a */
[----:B------:R-:W-:Y:S01]  /*15820*/  IMAD R24, R35, R29, R24 ;  /* 0x0000001d23187224 */ /* 0x000fe200078e0218 */
[C---:B------:R-:W-:Y:S01]  /*15830*/  LEA R30, P2, R28.reuse, R26, 0x7 ;  /* 0x0000001a1c1e7211 */ /* 0x040fe200078438ff */
[----:B------:R-:W-:Y:S02]  /*15840*/  IMAD.SHL.U32 R25, R28, 0x8, RZ ;  /* 0x000000081c197824 */ /* 0x000fe400078e00ff */
[----:B------:R-:W-:Y:S01]  /*15850*/  IMAD.IADD R27, R27, 0x1, R24 ;  /* 0x000000011b1b7824 */ /* 0x000fe200078e0218 */
[C---:B------:R-:W-:Y:S02]  /*15860*/  IADD3 R24, P5, R26.reuse, UR6, RZ ;  /* 0x000000061a187c10 */ /* 0x040fe4000ffbe0ff */
[----:B------:R-:W-:Y:S02]  /*15870*/  IADD3 R26, P0, P1, R26, UR6, R25 ;  /* 0x000000061a1a7c10 */ /* 0x000fe4000f91e019 */
[----:B------:R-:W-:Y:S02]  /*15880*/  LEA.HI.X R31, R28, R27, R29, 0x7, P2 ;  /* 0x0000001b1c1f7211 */ /* 0x000fe400010f3c1d */
[----:B------:R-:W-:-:S02]  /*15890*/  IADD3 R28, P2, P3, R30, UR6, R25 ;  /* 0x000000061e1c7c10 */ /* 0x000fc4000fb5e019 */
[----:B------:R-:W-:Y:S02]  /*158a0*/  IADD3.X R25, R27, UR7, RZ, P5, !PT ;  /* 0x000000071b197c10 */ /* 0x000fe4000affe4ff */
[----:B------:R-:W-:Y:S02]  /*158b0*/  FSETP.NEU.AND P5, PT, RZ, UR21, PT ;  /* 0x00000015ff007c0b */ /* 0x000fe4000bfad000 */
[----:B------:R-:W-:Y:S02]  /*158c0*/  IADD3 R30, P6, R30, UR6, RZ ;  /* 0x000000061e1e7c10 */ /* 0x000fe4000ffde0ff */
[--C-:B------:R-:W-:Y:S02]  /*158d0*/  IADD3.X R29, R31, UR7, R38.reuse, P2, P3 ;  /* 0x000000071f1d7c10 */ /* 0x100fe400097e6426 */
[----:B------:R-:W-:Y:S02]  /*158e0*/  IADD3.X R27, R27, UR7, R38, P0, P1 ;  /* 0x000000071b1b7c10 */ /* 0x000fe400087e2426 */
[----:B------:R-:W-:-:S05]  /*158f0*/  IADD3.X R31, R31, UR7, RZ, P6, !PT ;  /* 0x000000071f1f7c10 */ /* 0x000fca000b7fe4ff */
[----:B------:R-:W-:Y:S05]  /*15900*/  @!P5 BRA `(.L_x_38) ;  /* 0x000000d800f4d947 */ /* 0x000fea0003800000 */
[----:B------:R-:W-:Y:S01]  /*15910*/  ULDC.64 UR6, c[0x0][0x5b8] ;  /* 0x00016e0000067ab9 */ /* 0x000fe20000000a00 */
[----:B------:R-:W-:Y:S01]  /*15920*/  BSSY B1, `(.L_x_39) ;  /* 0x0000013000017945 */ /* 0x000fe20003800000 */
[----:B------:R-:W-:Y:S01]  /*15930*/  IMAD.U32 R38, RZ, RZ, UR6 ;  /* 0x00000006ff267e24 */ /* 0x000fe2000f8e00ff */
[----:B------:R-:W-:-:S03]  /*15940*/  UIMAD UR6, UR11, UR6, URZ ;  /* 0x000000060b0672a4 */ /* 0x000fc6000f8e023f */
[----:B------:R-:W-:Y:S01]  /*15950*/  IMAD.WIDE.U32 R32, R38, UR9, R32 ;  /* 0x0000000926207c25 */ /* 0x000fe2000f8e0020 */
[----:B------:R-:W-:-:S03]  /*15960*/  UIMAD UR6, UR9, UR7, UR6 ;  /* 0x00000007090672a4 */ /* 0x000fc6000f8e0206 */
[----:B------:R-:W-:Y:S01]  /*15970*/  IMAD.MOV.U32 R38, RZ, RZ, R32 ;  /* 0x000000ffff267224 */ /* 0x000fe200078e0020 */
[----:B------:R-:W-:Y:S02]  /*15980*/  ULDC.64 UR8, c[0x0][0x5a8] ;  /* 0x00016a0000087ab9 */ /* 0x000fe40000000a00 */
[----:B------:R-:W-:Y:S01]  /*15990*/  VIADD R39, R33, UR6 ;  /* 0x0000000621277c36 */ /* 0x000fe20008000000 */
[----:B------:R-:W-:Y:S02]  /*159a0*/  ULDC.64 UR6, c[0x0][0x5b0] ;  /* 0x00016c0000067ab9 */ /* 0x000fe40000000a00 */
[----:B------:R-:W-:Y:S02]  /*159b0*/  IMAD R40, R37, UR6, RZ ;  /* 0x0000000625287c24 */ /* 0x000fe4000f8e02ff */
[----:B------:R-:W-:-:S04]  /*159c0*/  IMAD.WIDE.U32 R32, R35, UR6, R38 ;  /* 0x0000000623207c25 */ /* 0x000fc8000f8e0026 */
[----:B------:R-:W-:Y:S01]  /*159d0*/  IMAD R40, R35, UR7, R40 ;  /* 0x0000000723287c24 */ /* 0x000fe2000f8e0228 */
[----:B------:R-:W-:-:S04]  /*159e0*/  IADD3 R32, P0, R32, UR8, RZ ;  /* 0x0000000820207c10 */ /* 0x000fc8000ff1e0ff */
[--C-:B------:R-:W-:Y:S02]  /*159f0*/  IADD3.X R33, R33, UR9, R40.reuse, P0, !PT ;  /* 0x0000000921217c10 */ /* 0x100fe400087fe428 */
[----:B------:R-:W-:Y:S02]  /*15a00*/  ISETP.GE.AND P0, PT, R34, 0x1, PT ;  /* 0x000000012200780c */ /* 0x000fe40003f06270 */
[----:B------:R-:W-:Y:S02]  /*15a10*/  PRMT R40, RZ, 0x7610, R40 ;  /* 0x00007610ff287816 */ /* 0x000fe40000000028 */
[----:B------:R-:W-:-:S13]  /*15a20*/  ISETP.LT.OR P1, PT, R0, 0x1, !P0 ;  /* 0x000000010000780c */ /* 0x000fda0004721670 */
[----:B------:R-:W-:Y:S05]  /*15a30*/  @P1 BRA `(.L_x_40) ;  /* 0x0000000000041947 */ /* 0x000fea0003800000 */
[----:B------:R0:W5:Y:S02]  /*15a40*/  LDG.E.U8 R40, desc[UR14][R32.64] ;  /* 0x0000000e20287981 */ /* 0x000164000c1e1100 */
.L_x_40:
[----:B------:R-:W-:Y:S05]  /*15a50*/  BSYNC B1 ;  /* 0x0000000000017941 */ /* 0x000fea0003800000 */
.L_x_39:
[----:B-----5:R-:W-:Y:S01]  /*15a60*/  LOP3.LUT R40, R40, 0xff, RZ, 0xc0, !PT ;  /* 0x000000ff28287812 */ /* 0x020fe200078ec0ff */
[----:B------:R-:W-:Y:S03]  /*15a70*/  BSSY B1, `(.L_x_41) ;  /* 0x000000b000017945 */ /* 0x000fe60003800000 */
[----:B------:R-:W-:-:S05]  /*15a80*/  F2FP.F16.E5M2.UNPACK_B R40, R40 ;  /* 0x00000028ff28723e */ /* 0x000fca00020004ff */
[----:B------:R-:W-:-:S05]  /*15a90*/  HADD2.F32 R40, -RZ, R40.H0_H0 ;  /* 0x20000028ff287230 */ /* 0x000fca0000004100 */
[----:B------:R-:W-:-:S04]  /*15aa0*/  FMUL R40, R40, UR21 ;  /* 0x0000001528287c20 */ /* 0x000fc80008400000 */
[----:B------:R-:W-:-:S05]  /*15ab0*/  FFMA R2, R2, UR20, R40 ;  /* 0x0000001402027c23 */ /* 0x000fca0008000028 */
[----:B------:R-:W-:-:S05]  /*15ac0*/  F2FP.SATFINITE.E5M2.F32.PACK_AB_MERGE_C R2, RZ, R2, RZ ;  /* 0x00000002ff02723e */ /* 0x000fca00048060ff */
[----:B------:R2:W-:Y:S01]  /*15ad0*/  @!P1 STG.E.U8 desc[UR14][R24.64], R2 ;  /* 0x0000000218009986 */ /* 0x0005e2000c10110e */
[----:B------:R-:W-:Y:S02]  /*15ae0*/  ISETP.LT.OR P1, PT, R0, 0x2, !P0 ;  /* 0x000000020000780c */ /* 0x000fe40004721670 */
[----:B--2---:R-:W-:-:S11]  /*15af0*/  PRMT R2, RZ, 0x7610, R2 ;  /* 0x00007610ff027816 */ /* 0x004fd60000000002 */
[----:B------:R-:W-:Y:S05]  /*15b00*/  @P1 BRA `(.L_x_42) ;  /* 0x0000000000041947 */ /* 0x000fea0003800000 */
[----:B------:R2:W5:Y:S02]  /*15b10*/  LDG.E.U8 R2, desc[UR14][R32.64+0x1] ;  /* 0x0000010e20027981 */ /* 0x000564000c1e1100 */
.L_x_42:
[----:B------:R-:W-:Y:S05]  /*15b20*/  BSYNC B1 ;  /* 0x0000000000017941 */ /* 0x000fea0003800000 */
.L_x_41:
        /* <DEDUP_REMOVED lines=8> */
[----:B------:R-:W-:-:S05]  /*15bb0*/  IADD3 R2, P1, R35, 0x8, RZ ;  /* 0x0000000823027810 */ /* 0x000fca0007f3e0ff */
[----:B---3--:R-:W-:-:S04]  /*15bc0*/  IMAD.X R3, RZ, RZ, R37, P1 ;  /* 0x000000ffff037224 */ /* 0x008fc800008e0625 */
[----:B------:R-:W-:-:S04]  /*15bd0*/  IMAD R3, R3, UR6, RZ ;  /* 0x0000000603037c24 */ /* 0x000fc8000f8e02ff */
[C---:B------:R-:W-:Y:S02]  /*15be0*/  IMAD R40, R2.reuse, UR7, R3 ;  /* 0x0000000702287c24 */ /* 0x040fe4000f8e0203 */
[----:B------:R-:W-:-:S03]  /*15bf0*/  IMAD.WIDE.U32 R2, R2, UR6, R38 ;  /* 0x0000000602027c25 */ /* 0x000fc6000f8e0026 */
[----:B------:R-:W-:-:S04]  /*15c00*/  IADD3 R2, P1, R2, UR8, RZ ;  /* 0x0000000802027c10 */ /* 0x000fc8000ff3e0ff */
[--C-:B------:R-:W-:Y:S02]  /*15c10*/  IADD3.X R3, R3, UR9, R40.reuse, P1, !PT ;  /* 0x0000000903037c10 */ /* 0x100fe40008ffe428 */
[----:B------:R-:W-:Y:S02]  /*15c20*/  ISETP.GE.AND P1, PT, R34, 0x9, PT ;  /* 0x000000092200780c */ /* 0x000fe40003f26270 */
[----:B------:R-:W-:Y:S02]  /*15c30*/  PRMT R40, RZ, 0x7610, R40 ;  /* 0x00007610ff287816 */ /* 0x000fe40000000028 */
[----:B------:R-:W-:-:S13]  /*15c40*/  ISETP.LT.OR P2, PT, R0, 0x1, !P1 ;  /* 0x000000010000780c */ /* 0x000fda0004f41670 */
[----:B------:R-:W-:Y:S05]  /*15c50*/  @P2 BRA `(.L_x_44) ;  /* 0x0000000000042947 */ /* 0x000fea0003800000 */
[----:B------:R3:W5:Y:S02]  /*15c60*/  LDG.E.U8 R40, desc[UR14][R2.64] ;  /* 0x0000000e02287981 */ /* 0x000764000c1e1100 */
.L_x_44:
[----:B------:R-:W-:Y:S05]  /*15c70*/  BSYNC B1 ;  /* 0x0000000000017941 */ /* 0x000fea0003800000 */
.L_x_43:
        /* <DEDUP_REMOVED lines=9> */
[----:B----4-:R-:W-:-:S11]  /*15d10*/  PRMT R4, RZ, 0x7610, R4 ;  /* 0x00007610ff047816 */ /* 0x010fd60000000004 */
[----:B------:R-:W-:Y:S05]  /*15d20*/  @P2 BRA `(.L_x_46) ;  /* 0x0000000000042947 */ /* 0x000fea0003800000 */
[----:B------:R4:W5:Y:S02]  /*15d30*/  LDG.E.U8 R4, desc[UR14][R2.64+0x1] ;  /* 0x0000010e02047981 */ /* 0x000964000c1e1100 */
.L_x_46:
[----:B------:R-:W-:Y:S05]  /*15d40*/  BSYNC B1 ;  /* 0x0000000000017941 */ /* 0x000fea0003800000 */
.L_x_45:
[----:B-----5:R-:W-:Y:S01]  /*15d50*/  LOP3.LUT R4, R4, 0xff, RZ, 0xc0, !PT ;  /* 0x000000ff04047812 */ /* 0x020fe200078ec0ff */
[----:B------:R-:W-:Y:S01]  /*15d60*/  BSSY B1, `(.L_x_47) ;  /* 0x000000b000017945 */ /* 0x000fe20003800000 */
[----:B------:R-:W-:Y:S02]  /*15d70*/  ISETP.LT.OR P3, PT, R0, 0x9, !P0 ;  /* 0x000000090000780c */ /* 0x000fe40004761670 */
[----:B------:R-:W-:-:S05]  /*15d80*/  F2FP.F16.E5M2.UNPACK_B R4, R4 ;  /* 0x00000004ff04723e */ /* 0x000fca00020004ff */
[----:B------:R-:W-:-:S05]  /*15d90*/  HADD2.F32 R4, -RZ, R4.H0_H0 ;  /* 0x20000004ff047230 */ /* 0x000fca0000004100 */
[----:B------:R-:W-:-:S04]  /*15da0*/  FMUL R4, R4, UR21 ;  /* 0x0000001504047c20 */ /* 0x000fc80008400000 */
[--C-:B------:R-:W-:Y:S01]  /*15db0*/  FFMA R5, R5, UR20, R4.reuse ;  /* 0x0000001405057c23 */ /* 0x100fe20008000004 */
[----:B------:R-:W-:-:S04]  /*15dc0*/  PRMT R4, RZ, 0x7610, R4 ;  /* 0x00007610ff047816 */ /* 0x000fc80000000004 */
[----:B------:R-:W-:-:S05]  /*15dd0*/  F2FP.SATFINITE.E5M2.F32.PACK_AB_MERGE_C R5, RZ, R5, RZ ;  /* 0x00000005ff05723e */ /* 0x000fca00048060ff */
[----:B------:R0:W-:Y:S01]  /*15de0*/  @!P2 STG.E.U8 desc[UR14][R26.64+0x1], R5 ;  /* 0x000001051a00a986 */ /* 0x0001e2000c10110e */
[----:B------:R-:W-:Y:S05]  /*15df0*/  @P3 BRA `(.L_x_48) ;  /* 0x0000000000043947 */ /* 0x000fea0003800000 */
[----:B------:R0:W5:Y:S02]  /*15e00*/  LDG.E.U8 R4, desc[UR14][R32.64+0x8] ;  /* 0x0000080e20047981 */ /* 0x000164000c1e1100 */
.L_x_48:
[----:B------:R-:W-:Y:S05]  /*15e10*/  BSYNC B1 ;  /* 0x0000000000017941 */ /* 0x000fea0003800000 */
.L_x_47:
        /* <DEDUP_REMOVED lines=12> */
.L_x_50:
[----:B------:R-:W-:Y:S05]  /*15ee0*/  BSYNC B1 ;  /* 0x0000000000017941 */ /* 0x000fea0003800000 */
.L_x_49:
        /* <DEDUP_REMOVED lines=12> */
.L_x_52:
[----:B------:R-:W-:Y:S05]  /*15fb0*/  BSYNC B1 ;  /* 0x0000000000017941 */ /* 0x000fea0003800000 */
.L_x_51:
        /* <DEDUP_REMOVED lines=12> */
.L_x_54:
[----:B------:R-:W-:Y:S05]  /*16080*/  BSYNC B1 ;  /* 0x0000000000017941 */ /* 0x000fea0003800000 */
.L_x_53:
        /* <DEDUP_REMOVED lines=12> */
.L_x_56:
[----:B------:R-:W-:Y:S05]  /*16150*/  BSYNC B1 ;  /* 0x0000000000017941 */ /* 0x000fea0003800000 */
.L_x_55:
        /* <DEDUP_REMOVED lines=12> */
.L_x_58:
[----:B------:R-:W-:Y:S05]  /*16220*/  BSYNC B1 ;  /* 0x0000000000017941 */ /* 0x000fea0003800000 */
.L_x_57:
        /* <DEDUP_REMOVED lines=12> */
.L_x_60:
[----:B------:R-:W-:Y:S05]  /*162f0*/  BSYNC B1 ;  /* 0x0000000000017941 */ /* 0x000fea0003800000 */
.L_x_59:
        /* <DEDUP_REMOVED lines=12> */
.L_x_62:
[----:B------:R-:W-:Y:S05]  /*163c0*/  BSYNC B1 ;  /* 0x0000000000017941 */ /* 0x000fea0003800000 */
.L_x_61:
        /* <DEDUP_REMOVED lines=12> */
.L_x_64:
[----:B------:R-:W-:Y:S05]  /*16490*/  BSYNC B1 ;  /* 0x0000000000017941 */ /* 0x000fea0003800000 */
.L_x_63:
        /* <DEDUP_REMOVED lines=12> */
.L_x_66:
[----:B------:R-:W-:Y:S05]  /*16560*/  BSYNC B1 ;  /* 0x0000000000017941 */ /* 0x000fea0003800000 */
.L_x_65:
        /* <DEDUP_REMOVED lines=12> */
.L_x_68:
[----:B------:R-:W-:Y:S05]  /*16630*/  BSYNC B1 ;  /* 0x0000000000017941 */ /* 0x000fea0003800000 */
.L_x_67:
        /* <DEDUP_REMOVED lines=12> */
.L_x_70:
[----:B------:R-:W-:Y:S05]  /*16700*/  BSYNC B1 ;  /* 0x0000000000017941 */ /* 0x000fea0003800000 */
.L_x_69:
        /* <DEDUP_REMOVED lines=12> */
.L_x_72:
[----:B------:R-:W-:Y:S05]  /*167d0*/  BSYNC B1 ;  /* 0x0000000000017941 */ /* 0x000fea0003800000 */
.L_x_71:
        /* <DEDUP_REMOVED lines=12> */
.L_x_74:
[----:B------:R-:W-:Y:S05]  /*168a0*/  BSYNC B1 ;  /* 0x0000000000017941 */ /* 0x000fea0003800000 */
.L_x_73:
        /* <DEDUP_REMOVED lines=12> */
.L_x_76:
[----:B------:R-:W-:Y:S05]  /*16970*/  BSYNC B1 ;  /* 0x0000000000017941 */ /* 0x000fea0003800000 */
.L_x_75:
        /* <DEDUP_REMOVED lines=12> */
.L_x_78:
[----:B------:R-:W-:Y:S05]  /*16a40*/  BSYNC B1 ;  /* 0x0000000000017941 */ /* 0x000fea0003800000 */
.L_x_77:
        /* <DEDUP_REMOVED lines=12> */
.L_x_80:
[----:B------:R-:W-:Y:S05]  /*16b10*/  BSYNC B1 ;  /* 0x0000000000017941 */ /* 0x000fea0003800000 */
.L_x_79:
        /* <DEDUP_REMOVED lines=12> */
.L_x_82:
[----:B------:R-:W-:Y:S05]  /*16be0*/  BSYNC B1 ;  /* 0x0000000000017941 */ /* 0x000fea0003800000 */
.L_x_81:
        /* <DEDUP_REMOVED lines=12> */
.L_x_84:
[----:B------:R-:W-:Y:S05]  /*16cb0*/  BSYNC B1 ;  /* 0x0000000000017941 */ /* 0x000fea0003800000 */
.L_x_83:
        /* <DEDUP_REMOVED lines=12> */
.L_x_86:
[----:B------:R-:W-:Y:S05]  /*16d80*/  BSYNC B1 ;  /* 0x0000000000017941 */ /* 0x000fea0003800000 */
.L_x_85:
        /* <DEDUP_REMOVED lines=12> */
.L_x_88:
[----:B------:R-:W-:Y:S05]  /*16e50*/  BSYNC B1 ;  /* 0x0000000000017941 */ /* 0x000fea0003800000 */
.L_x_87:
        /* <DEDUP_REMOVED lines=12> */
.L_x_90:
[----:B------:R-:W-:Y:S05]  /*16f20*/  BSYNC B1 ;  /* 0x0000000000017941 */ /* 0x000fea0003800000 */
.L_x_89:
        /* <DEDUP_REMOVED lines=12> */
.L_x_92:
[----:B------:R-:W-:Y:S05]  /*16ff0*/  BSYNC B1 ;  /* 0x0000000000017941 */ /* 0x000fea0003800000 */
.L_x_91:
        /* <DEDUP_REMOVED lines=12> */
.L_x_94:
[----:B------:R-:W-:Y:S05]  /*170c0*/  BSYNC B1 ;  /* 0x0000000000017941 */ /* 0x000fea0003800000 */
.L_x_93:
        /* <DEDUP_REMOVED lines=12> */
.L_x_96:
[----:B------:R-:W-:Y:S05]  /*17190*/  BSYNC B1 ;  /* 0x0000000000017941 */ /* 0x000fea0003800000 */
.L_x_95:
        /* <DEDUP_REMOVED lines=12> */
.L_x_98:
[----:B------:R-:W-:Y:S05]  /*17260*/  BSYNC B1 ;  /* 0x0000000000017941 */ /* 0x000fea0003800000 */
.L_x_97:
        /* <DEDUP_REMOVED lines=12> */
.L_x_100:
[----:B------:R-:W-:Y:S05]  /*17330*/  BSYNC B1 ;  /* 0x0000000000017941 */ /* 0x000fea0003800000 */
.L_x_99:
        /* <DEDUP_REMOVED lines=12> */
.L_x_102:
[----:B------:R-:W-:Y:S05]  /*17400*/  BSYNC B1 ;  /* 0x0000000000017941 */ /* 0x000fea0003800000 */
.L_x_101:
        /* <DEDUP_REMOVED lines=12> */
.L_x_104:
[----:B------:R-:W-:Y:S05]  /*174d0*/  BSYNC B1 ;  /* 0x0000000000017941 */ /* 0x000fea0003800000 */
.L_x_103:
        /* <DEDUP_REMOVED lines=12> */
.L_x_106:
[----:B------:R-:W-:Y:S05]  /*175a0*/  BSYNC B1 ;  /* 0x0000000000017941 */ /* 0x000fea0003800000 */
.L_x_105:
        /* <DEDUP_REMOVED lines=12> */
.L_x_108:
[----:B------:R-:W-:Y:S05]  /*17670*/  BSYNC B1 ;  /* 0x0000000000017941 */ /* 0x000fea0003800000 */
.L_x_107:
        /* <DEDUP_REMOVED lines=12> */
.L_x_110:
[----:B------:R-:W-:Y:S05]  /*17740*/  BSYNC B1 ;  /* 0x0000000000017941 */ /* 0x000fea0003800000 */
.L_x_109:
        /* <DEDUP_REMOVED lines=12> */
.L_x_112:
[----:B------:R-:W-:Y:S05]  /*17810*/  BSYNC B1 ;  /* 0x0000000000017941 */ /* 0x000fea0003800000 */
.L_x_111:
        /* <DEDUP_REMOVED lines=12> */
.L_x_114:
[----:B------:R-:W-:Y:S05]  /*178e0*/  BSYNC B1 ;  /* 0x0000000000017941 */ /* 0x000fea0003800000 */
.L_x_113:
        /* <DEDUP_REMOVED lines=12> */
.L_x_116:
[----:B------:R-:W-:Y:S05]  /*179b0*/  BSYNC B1 ;  /* 0x0000000000017941 */ /* 0x000fea0003800000 */
.L_x_115:
        /* <DEDUP_REMOVED lines=12> */
.L_x_118:
[----:B------:R-:W-:Y:S05]  /*17a80*/  BSYNC B1 ;  /* 0x0000000000017941 */ /* 0x000fea0003800000 */
.L_x_117:
        /* <DEDUP_REMOVED lines=12> */
.L_x_120:
[----:B------:R-:W-:Y:S05]  /*17b50*/  BSYNC B1 ;  /* 0x0000000000017941 */ /* 0x000fea0003800000 */
.L_x_119:
        /* <DEDUP_REMOVED lines=12> */
.L_x_122:
[----:B------:R-:W-:Y:S05]  /*17c20*/  BSYNC B1 ;  /* 0x0000000000017941 */ /* 0x000fea0003800000 */
.L_x_121:
        /* <DEDUP_REMOVED lines=12> */
.L_x_124:
[----:B------:R-:W-:Y:S05]  /*17cf0*/  BSYNC B1 ;  /* 0x0000000000017941 */ /* 0x000fea0003800000 */
.L_x_123:
[----:B-----5:R-:W-:Y:S01]  /*17d00*/  LOP3.LUT R4, R4, 0xff, RZ, 0xc0, !PT ;  /* 0x000000ff04047812 */ /* 0x020fe200078ec0ff */
[----:B------:R-:W-:Y:S01]  /*17d10*/  BSSY B1, `(.L_x_125) ;  /* 0x000000b000017945 */ /* 0x000fe20003800000 */
[----:B------:R-:W-:Y:S02]  /*17d20*/  ISETP.LT.OR P2, PT, R0, 0x52, !P1 ;  /* 0x000000520000780c */ /* 0x000fe40004f41670 */
[----:B------:R-:W-:-:S05]  /*17d30*/  F2FP.F16.E5M2.UNPACK_B R4, R4 ;  /* 0x00000004ff04723e */ /* 0x000fca00020004ff */
[----:B------:R-:W-:-:S05]  /*17d40*/  HADD2.F32 R4, -RZ, R4.H0_H0 ;  /* 0x20000004ff047230 */ /* 0x000fca0000004100 */
[----:B------:R-:W-:-:S04]  /*17d50*/  FMUL R4, R4, UR21 ;  /* 0x0000001504047c20 */ /* 0x000fc80008400000 */
[----:B------:R-:W-:-:S05]  /*17d60*/  FFMA R4, R172, UR20, R4 ;  /* 0x00000014ac047c23 */ /* 0x000fca0008000004 */
[----:B0-----:R-:W-:Y:S02]  /*17d70*/  F2FP.SATFINITE.E5M2.F32.PACK_AB_MERGE_C R5, RZ, R4, RZ ;  /* 0x00000004ff05723e */ /* 0x001fe400048060ff */
[----:B------:R-:W-:-:S03]  /*17d80*/  PRMT R4, RZ, 0x7610, R4 ;  /* 0x00007610ff047816 */ /* 0x000fc60000000004 */
[----:B------:R0:W-:Y:S01]  /*17d90*/  @!P3 STG.E.U8 desc[UR14][R26.64+0x50], R5 ;  /* 0x000050051a00b986 */ /* 0x0001e2000c10110e */
[----:B------:R-:W-:Y:S05]  /*17da0*/  @P2 BRA `(.L_x_126) ;  /* 0x0000000000042947 */ /* 0x000fea0003800000 */
[----:B------:R0:W5:Y:S02]  /*17db0*/  LDG.E.U8 R4, desc[UR14][R2.64+0x51] ;  /* 0x0000510e02047981 */ /* 0x000164000c1e1100 */
.L_x_126:
[----:B------:R-:W-:Y:S05]  /*17dc0*/  BSYNC B1 ;  /* 0x0000000000017941 */ /* 0x000fea0003800000 */
.L_x_125:
        /* <DEDUP_REMOVED lines=12> */
.L_x_128:
[----:B------:R-:W-:Y:S05]  /*17e90*/  BSYNC B1 ;  /* 0x0000000000017941 */ /* 0x000fea0003800000 */
.L_x_127:
        /* <DEDUP_REMOVED lines=12> */
.L_x_130:
[----:B------:R-:W-:Y:S05]  /*17f60*/  BSYNC B1 ;  /* 0x0000000000017941 */ /* 0x000fea0003800000 */
.L_x_129:
        /* <DEDUP_REMOVED lines=12> */
.L_x_132:
[----:B------:R-:W-:Y:S05]  /*18030*/  BSYNC B1 ;  /* 0x0000000000017941 */ /* 0x000fea0003800000 */
.L_x_131:
[----:B-----5:R-:W-:Y:S01]  /*18040*/  LOP3.LUT R4, R4, 0xff, RZ, 0xc0, !PT ;  /* 0x000000ff04047812 */ /* 0x020fe200078ec0ff */
[----:B------:R-:W-:Y:S01]  /*18050*/  BSSY B1, `(.L_x_133) ;  /* 0x000000b000017945 */ /* 0x000fe20003800000 */
[----:B------:R-:W-:Y:S02]  /*18060*/  ISETP.LT.OR P2, PT, R0, 0x5a, !P1 ;  /* 0x0000005a0000780c */ /* 0x000fe40004f41670 */
[----:B------:R-:W-:-:S05]  /*18070*/  F2FP.F16.E5M2.UNPACK_B R4, R4 ;  /* 0x00000004ff04723e */ /* 0x000fca00020004ff */
[----:B------:R-:W-:-:S05]  /*18080*/  HADD2.F32 R4, -RZ, R4.H0_H0 ;  /* 0x20000004ff047230 */ /* 0x000fca0000004100 */
[----:B0-----:R-:W-:Y:S01]  /*18090*/  FMUL R5, R4, UR21 ;  /* 0x0000001504057c20 */ /* 0x001fe20008400000 */
[----:B------:R-:W-:-:S03]  /*180a0*/  PRMT R4, RZ, 0x7610, R4 ;  /* 0x00007610ff047816 */ /* 0x000fc60000000004 */
[----:B------:R-:W-:-:S05]  /*180b0*/  FFMA R5, R176, UR20, R5 ;  /* 0x00000014b0057c23 */ /* 0x000fca0008000005 */
[----:B------:R-:W-:-:S05]  /*180c0*/  F2FP.SATFINITE.E5M2.F32.PACK_AB_MERGE_C R5, RZ, R5, RZ ;  /* 0x00000005ff05723e */ /* 0x000fca00048060ff */
[----:B------:R0:W-:Y:S01]  /*180d0*/  @!P3 STG.E.U8 desc[UR14][R26.64+0x58], R5 ;  /* 0x000058051a00b986 */ /* 0x0001e2000c10110e */
[----:B------:R-:W-:Y:S05]  /*180e0*/  @P2 BRA `(.L_x_134) ;  /* 0x0000000000042947 */ /* 0x000fea0003800000 */
[----:B------:R0:W5:Y:S02]  /*180f0*/  LDG.E.U8 R4, desc[UR14][R2.64+0x59] ;  /* 0x0000590e02047981 */ /* 0x000164000c1e1100 */
.L_x_134:
[----:B------:R-:W-:Y:S05]  /*18100*/  BSYNC B1 ;  /* 0x0000000000017941 */ /* 0x000fea0003800000 */
.L_x_133:
        /* <DEDUP_REMOVED lines=12> */
.L_x_136:
[----:B------:R-:W-:Y:S05]  /*181d0*/  BSYNC B1 ;  /* 0x0000000000017941 */ /* 0x000fea0003800000 */
.L_x_135:
        /* <DEDUP_REMOVED lines=12> */
.L_x_138:
[----:B------:R-:W-:Y:S05]  /*182a0*/  BSYNC B1 ;  /* 0x0000000000017941 */ /* 0x000fea0003800000 */
.L_x_137:
        /* <DEDUP_REMOVED lines=12> */
.L_x_140:
[----:B------:R-:W-:Y:S05]  /*18370*/  BSYNC B1 ;  /* 0x0000000000017941 */ /* 0x000fea0003800000 */
.L_x_139:
        /* <DEDUP_REMOVED lines=12> */
.L_x_142:
[----:B------:R-:W-:Y:S05]  /*18440*/  BSYNC B1 ;  /* 0x0000000000017941 */ /* 0x000fea0003800000 */
.L_x_141:
        /* <DEDUP_REMOVED lines=12> */
.L_x_144:
[----:B------:R-:W-:Y:S05]  /*18510*/  BSYNC B1 ;  /* 0x0000000000017941 */ /* 0x000fea0003800000 */
.L_x_143:
        /* <DEDUP_REMOVED lines=12> */
.L_x_146:
[----:B------:R-:W-:Y:S05]  /*185e0*/  BSYNC B1 ;  /* 0x0000000000017941 */ /* 0x000fea0003800000 */
.L_x_145:
        /* <DEDUP_REMOVED lines=12> */
.L_x_148:
[----:B------:R-:W-:Y:S05]  /*186b0*/  BSYNC B1 ;  /* 0x0000000000017941 */ /* 0x000fea0003800000 */
.L_x_147:
        /* <DEDUP_REMOVED lines=12> */
.L_x_150:
[----:B------:R-:W-:Y:S05]  /*18780*/  BSYNC B1 ;  /* 0x0000000000017941 */ /* 0x000fea0003800000 */
.L_x_149:
        /* <DEDUP_REMOVED lines=12> */
.L_x_152:
[----:B------:R-:W-:Y:S05]  /*18850*/  BSYNC B1 ;  /* 0x0000000000017941 */ /* 0x000fea0003800000 */
.L_x_151:
        /* <DEDUP_REMOVED lines=12> */
.L_x_154:
[----:B------:R-:W-:Y:S05]  /*18920*/  BSYNC B1 ;  /* 0x0000000000017941 */ /* 0x000fea0003800000 */
.L_x_153:
        /* <DEDUP_REMOVED lines=12> */
.L_x_156:
[----:B------:R-:W-:Y:S05]  /*189f0*/  BSYNC B1 ;  /* 0x0000000000017941 */ /* 0x000fea0003800000 */
.L_x_155:
        /* <DEDUP_REMOVED lines=12> */
.L_x_158:
[----:B------:R-:W-:Y:S05]  /*18ac0*/  BSYNC B1 ;  /* 0x0000000000017941 */ /* 0x000fea0003800000 */
.L_x_157:
        /* <DEDUP_REMOVED lines=12> */
.L_x_160:
[----:B------:R-:W-:Y:S05]  /*18b90*/  BSYNC B1 ;  /* 0x0000000000017941 */ /* 0x000fea0003800000 */
.L_x_159:
        /* <DEDUP_REMOVED lines=12> */
.L_x_162:
[----:B------:R-:W-:Y:S05]  /*18c60*/  BSYNC B1 ;  /* 0x0000000000017941 */ /* 0x000fea0003800000 */
.L_x_161:
        /* <DEDUP_REMOVED lines=12> */
.L_x_164:
[----:B------:R-:W-:Y:S05]  /*18d30*/  BSYNC B1 ;  /* 0x0000000000017941 */ /* 0x000fea0003800000 */
.L_x_163:
        /* <DEDUP_REMOVED lines=12> */
.L_x_166:
[----:B------:R-:W-:Y:S05]  /*18e00*/  BSYNC B1 ;  /* 0x0000000000017941 */ /* 0x000fea0003800000 */
.L_x_165:
        /* <DEDUP_REMOVED lines=12> */
.L_x_168:
[----:B------:R-:W-:Y:S05]  /*18ed0*/  BSYNC B1 ;  /* 0x0000000000017941 */ /* 0x000fea0003800000 */
.L_x_167:
        /* <DEDUP_REMOVED lines=12> */
.L_x_170:
[----:B------:R-:W-:Y:S05]  /*18fa0*/  BSYNC B1 ;  /* 0x0000000000017941 */ /* 0x000fea0003800000 */
.L_x_169:
        /* <DEDUP_REMOVED lines=12> */
.L_x_172:
[----:B------:R-:W-:Y:S05]  /*19070*/  BSYNC B1 ;  /* 0x0000000000017941 */ /* 0x000fea0003800000 */
.L_x_171:
        /* <DEDUP_REMOVED lines=12> */
.L_x_174:
[----:B------:R-:W-:Y:S05]  /*19140*/  BSYNC B1 ;  /* 0x0000000000017941 */ /* 0x000fea0003800000 */
.L_x_173:
        /* <DEDUP_REMOVED lines=12> */
.L_x_176:
[----:B------:R-:W-:Y:S05]  /*19210*/  BSYNC B1 ;  /* 0x0000000000017941 */ /* 0x000fea0003800000 */
.L_x_175:
        /* <DEDUP_REMOVED lines=12> */
.L_x_178:
[----:B------:R-:W-:Y:S05]  /*192e0*/  BSYNC B1 ;  /* 0x0000000000017941 */ /* 0x000fea0003800000 */
.L_x_177:
        /* <DEDUP_REMOVED lines=12> */
.L_x_180:
[----:B------:R-:W-:Y:S05]  /*193b0*/  BSYNC B1 ;  /* 0x0000000000017941 */ /* 0x000fea0003800000 */
.L_x_179:
        /* <DEDUP_REMOVED lines=12> */
.L_x_182:
[----:B------:R-:W-:Y:S05]  /*19480*/  BSYNC B1 ;  /* 0x0000000000017941 */ /* 0x000fea0003800000 */
.L_x_181:
        /* <DEDUP_REMOVED lines=12> */
.L_x_184:
[----:B------:R-:W-:Y:S05]  /*19550*/  BSYNC B1 ;  /* 0x0000000000017941 */ /* 0x000fea0003800000 */
.L_x_183:
        /* <DEDUP_REMOVED lines=12> */
.L_x_186:
[----:B------:R-:W-:Y:S05]  /*19620*/  BSYNC B1 ;  /* 0x0000000000017941 */ /* 0x000fea0003800000 */
.L_x_185:
        /* <DEDUP_REMOVED lines=12> */
.L_x_188:
[----:B------:R-:W-:Y:S05]  /*196f0*/  BSYNC B1 ;  /* 0x0000000000017941 */ /* 0x000fea0003800000 */
.L_x_187:
        /* <DEDUP_REMOVED lines=12> */
.L_x_190:
[----:B------:R-:W-:Y:S05]  /*197c0*/  BSYNC B1 ;  /* 0x0000000000017941 */ /* 0x000fea0003800000 */
.L_x_189:
        /* <DEDUP_REMOVED lines=12> */
.L_x_192:
[----:B------:R-:W-:Y:S05]  /*19890*/  BSYNC B1 ;  /* 0x0000000000017941 */ /* 0x000fea0003800000 */
.L_x_191:
        /* <DEDUP_REMOVED lines=12> */
.L_x_194:
[----:B------:R-:W-:Y:S05]  /*19960*/  BSYNC B1 ;  /* 0x0000000000017941 */ /* 0x000fea0003800000 */
.L_x_193:
        /* <DEDUP_REMOVED lines=12> */
.L_x_196:
[----:B------:R-:W-:Y:S05]  /*19a30*/  BSYNC B1 ;  /* 0x0000000000017941 */ /* 0x000fea0003800000 */
.L_x_195:
        /* <DEDUP_REMOVED lines=12> */
.L_x_198:
[----:B------:R-:W-:Y:S05]  /*19b00*/  BSYNC B1 ;  /* 0x0000000000017941 */ /* 0x000fea0003800000 */
.L_x_197:
        /* <DEDUP_REMOVED lines=12> */
.L_x_200:
[----:B------:R-:W-:Y:S05]  /*19bd0*/  BSYNC B1 ;  /* 0x0000000000017941 */ /* 0x000fea0003800000 */
.L_x_199:
        /* <DEDUP_REMOVED lines=12> */
.L_x_202:
[----:B------:R-:W-:Y:S05]  /*19ca0*/  BSYNC B1 ;  /* 0x0000000000017941 */ /* 0x000fea0003800000 */
.L_x_201:
        /* <DEDUP_REMOVED lines=12> */
.L_x_204:
[----:B------:R-:W-:Y:S05]  /*19d70*/  BSYNC B1 ;  /* 0x0000000000017941 */ /* 0x000fea0003800000 */
.L_x_203:
        /* <DEDUP_REMOVED lines=12> */
.L_x_206:
[----:B------:R-:W-:Y:S05]  /*19e40*/  BSYNC B1 ;  /* 0x0000000000017941 */ /* 0x000fea0003800000 */
.L_x_205:
        /* <DEDUP_REMOVED lines=12> */
.L_x_208:
[----:B------:R-:W-:Y:S05]  /*19f10*/  BSYNC B1 ;  /* 0x0000000000017941 */ /* 0x000fea0003800000 */
.L_x_207:
        /* <DEDUP_REMOVED lines=12> */
.L_x_210:
[----:B------:R-:W-:Y:S05]  /*19fe0*/  BSYNC B1 ;  /* 0x0000000000017941 */ /* 0x000fea0003800000 */
.L_x_209:
        /* <DEDUP_REMOVED lines=12> */
.L_x_212:
[----:B------:R-:W-:Y:S05]  /*1a0b0*/  BSYNC B1 ;  /* 0x0000000000017941 */ /* 0x000fea0003800000 */
.L_x_211:
        /* <DEDUP_REMOVED lines=12> */
.L_x_214:
[----:B------:R-:W-:Y:S05]  /*1a180*/  BSYNC B1 ;  /* 0x0000000000017941 */ /* 0x000fea0003800000 */
.L_x_213:
        /* <DEDUP_REMOVED lines=12> */
.L_x_216:
[----:B------:R-:W-:Y:S05]  /*1a250*/  BSYNC B1 ;  /* 0x0000000000017941 */ /* 0x000fea0003800000 */
.L_x_215:
        /* <DEDUP_REMOVED lines=12> */
.L_x_218:
[----:B------:R-:W-:Y:S05]  /*1a320*/  BSYNC B1 ;  /* 0x0000000000017941 */ /* 0x000fea0003800000 */
.L_x_217:
        /* <DEDUP_REMOVED lines=12> */
.L_x_220:
[----:B------:R-:W-:Y:S05]  /*1a3f0*/  BSYNC B1 ;  /* 0x0000000000017941 */ /* 0x000fea0003800000 */
.L_x_219:
        /* <DEDUP_REMOVED lines=12> */
.L_x_222:
[----:B------:R-:W-:Y:S05]  /*1a4c0*/  BSYNC B1 ;  /* 0x0000000000017941 */ /* 0x000fea0003800000 */
.L_x_221:
        /* <DEDUP_REMOVED lines=12> */
.L_x_224:
[----:B------:R-:W-:Y:S05]  /*1a590*/  BSYNC B1 ;  /* 0x0000000000017941 */ /* 0x000fea0003800000 */
.L_x_223:
        /* <DEDUP_REMOVED lines=12> */
.L_x_226:
[----:B------:R-:W-:Y:S05]  /*1a660*/  BSYNC B1 ;  /* 0x0000000000017941 */ /* 0x000fea0003800000 */
.L_x_225:
        /* <DEDUP_REMOVED lines=12> */
.L_x_228:
[----:B------:R-:W-:Y:S05]  /*1a730*/  BSYNC B1 ;  /* 0x0000000000017941 */ /* 0x000fea0003800000 */
.L_x_227:
        /* <DEDUP_REMOVED lines=12> */
.L_x_230:
[----:B------:R-:W-:Y:S05]  /*1a800*/  BSYNC B1 ;  /* 0x0000000000017941 */ /* 0x000fea0003800000 */
.L_x_229:
        /* <DEDUP_REMOVED lines=12> */
.L_x_232:
[----:B------:R-:W-:Y:S05]  /*1a8d0*/  BSYNC B1 ;  /* 0x0000000000017941 */ /* 0x000fea0003800000 */
.L_x_231:
        /* <DEDUP_REMOVED lines=12> */
.L_x_234:
[----:B------:R-:W-:Y:S05]  /*1a9a0*/  BSYNC B1 ;  /* 0x0000000000017941 */ /* 0x000fea0003800000 */
.L_x_233:
        /* <DEDUP_REMOVED lines=12> */
.L_x_236:
[----:B------:R-:W-:Y:S05]  /*1aa70*/  BSYNC B1 ;  /* 0x0000000000017941 */ /* 0x000fea0003800000 */
.L_x_235:
        /* <DEDUP_REMOVED lines=12> */
.L_x_238:
[----:B------:R-:W-:Y:S05]  /*1ab40*/  BSYNC B1 ;  /* 0x0000000000017941 */ /* 0x000fea0003800000 */
.L_x_237:
        /* <DEDUP_REMOVED lines=12> */
.L_x_240:
[----:B------:R-:W-:Y:S05]  /*1ac10*/  BSYNC B1 ;  /* 0x0000000000017941 */ /* 0x000fea0003800000 */
.L_x_239:
        /* <DEDUP_REMOVED lines=12> */
.L_x_242:
[----:B------:R-:W-:Y:S05]  /*1ace0*/  BSYNC B1 ;  /* 0x0000000000017941 */ /* 0x000fea0003800000 */
.L_x_241:
        /* <DEDUP_REMOVED lines=12> */
.L_x_244:
[----:B------:R-:W-:Y:S05]  /*1adb0*/  BSYNC B1 ;  /* 0x0000000000017941 */ /* 0x000fea0003800000 */
.L_x_243:
        /* <DEDUP_REMOVED lines=12> */
.L_x_246:
[----:B------:R-:W-:Y:S05]  /*1ae80*/  BSYNC B1 ;  /* 0x0000000000017941 */ /* 0x000fea0003800000 */
.L_x_245:
        /* <DEDUP_REMOVED lines=12> */
.L_x_248:
[----:B------:R-:W-:Y:S05]  /*1af50*/  BSYNC B1 ;  /* 0x0000000000017941 */ /* 0x000fea0003800000 */
.L_x_247:
        /* <DEDUP_REMOVED lines=12> */
.L_x_250:
[----:B------:R-:W-:Y:S05]  /*1b020*/  BSYNC B1 ;  /* 0x0000000000017941 */ /* 0x000fea0003800000 */
.L_x_249:
        /* <DEDUP_REMOVED lines=12> */
.L_x_252:
[----:B------:R-:W-:Y:S05]  /*1b0f0*/  BSYNC B1 ;  /* 0x0000000000017941 */ /* 0x000fea0003800000 */
.L_x_251:
        /* <DEDUP_REMOVED lines=12> */
.L_x_254:
[----:B------:R-:W-:Y:S05]  /*1b1c0*/  BSYNC B1 ;  /* 0x0000000000017941 */ /* 0x000fea0003800000 */
.L_x_253:
        /* <DEDUP_REMOVED lines=12> */
.L_x_256:
[----:B------:R-:W-:Y:S05]  /*1b290*/  BSYNC B1 ;  /* 0x0000000000017941 */ /* 0x000fea0003800000 */
.L_x_255:
[----:B0-----:R-:W2:Y:S01]  /*1b2a0*/  LDL.LU R5, [R1+0x200] ;  /* 0x0002000001057983 */ /* 0x001ea20000300800 */
[----:B-----5:R-:W-:Y:S01]  /*1b2b0*/  LOP3.LUT R4, R4, 0xff, RZ, 0xc0, !PT ;  /* 0x000000ff04047812 */ /* 0x020fe200078ec0ff */
[----:B------:R-:W-:Y:S01]  /*1b2c0*/  BSSY B1, `(.L_x_257) ;  /* 0x000000b000017945 */ /* 0x000fe20003800000 */
[----:B------:R-:W-:Y:S02]  /*1b2d0*/  ISETP.LT.OR P2, PT, R0, 0xda, !P0 ;  /* 0x000000da0000780c */ /* 0x000fe40004741670 */
[----:B------:R-:W-:-:S05]  /*1b2e0*/  F2FP.F16.E5M2.UNPACK_B R4, R4 ;  /* 0x00000004ff04723e */ /* 0x000fca00020004ff */
[----:B------:R-:W-:-:S05]  /*1b2f0*/  HADD2.F32 R4, -RZ, R4.H0_H0 ;  /* 0x20000004ff047230 */ /* 0x000fca0000004100 */
[----:B------:R-:W-:-:S04]  /*1b300*/  FMUL R4, R4, UR21 ;  /* 0x0000001504047c20 */ /* 0x000fc80008400000 */
[----:B--2---:R-:W-:-:S05]  /*1b310*/  FFMA R4, R5, UR20, R4 ;  /* 0x0000001405047c23 */ /* 0x004fca0008000004 */
[----:B------:R-:W-:Y:S02]  /*1b320*/  F2FP.SATFINITE.E5M2.F32.PACK_AB_MERGE_C R5, RZ, R4, RZ ;  /* 0x00000004ff05723e */ /* 0x000fe400048060ff */
[----:B------:R-:W-:-:S03]  /*1b330*/  PRMT R4, RZ, 0x7610, R4 ;  /* 0x00007610ff047816 */ /* 0x000fc60000000004 */
[----:B------:R0:W-:Y:S01]  /*1b340*/  @!P3 STG.E.U8 desc[UR14][R24.64+0xd8], R5 ;  /* 0x0000d8051800b986 */ /* 0x0001e2000c10110e */
[----:B------:R-:W-:Y:S05]  /*1b350*/  @P2 BRA `(.L_x_258) ;  /* 0x0000000000042947 */ /* 0x000fea0003800000 */
[----:B------:R2:W5:Y:S02]  /*1b360*/  LDG.E.U8 R4, desc[UR14][R32.64+0xd9] ;  /* 0x0000d90e20047981 */ /* 0x000564000c1e1100 */
.L_x_258:
[----:B------:R-:W-:Y:S05]  /*1b370*/  BSYNC B1 ;  /* 0x0000000000017941 */ /* 0x000fea0003800000 */
.L_x_257:
[----:B0-----:R-:W3:Y:S01]  /*1b380*/  LDL.LU R5, [R1+0x204] ;  /* 0x0002040001057983 */ /* 0x001ee20000300800 */
[----:B-----5:R-:W-:Y:S01]  /*1b390*/  LOP3.LUT R4, R4, 0xff, RZ, 0xc0, !PT ;  /* 0x000000ff04047812 */ /* 0x020fe200078ec0ff */
[----:B------:R-:W-:Y:S01]  /*1b3a0*/  BSSY B1, `(.L_x_259) ;  /* 0x000000b000017945 */ /* 0x000fe20003800000 */
[----:B------:R-:W-:Y:S02]  /*1b3b0*/  ISETP.LT.OR P3, PT, R0, 0xd9, !P1 ;  /* 0x000000d90000780c */ /* 0x000fe40004f61670 */
[----:B------:R-:W-:-:S05]  /*1b3c0*/  F2FP.F16.E5M2.UNPACK_B R4, R4 ;  /* 0x00000004ff04723e */ /* 0x000fca00020004ff */
[----:B------:R-:W-:-:S05]  /*1b3d0*/  HADD2.F32 R4, -RZ, R4.H0_H0 ;  /* 0x20000004ff047230 */ /* 0x000fca0000004100 */
[----:B------:R-:W-:-:S04]  /*1b3e0*/  FMUL R4, R4, UR21 ;  /* 0x0000001504047c20 */ /* 0x000fc80008400000 */
[----:B---3--:R-:W-:-:S05]  /*1b3f0*/  FFMA R4, R5, UR20, R4 ;  /* 0x0000001405047c23 */ /* 0x008fca0008000004 */
[----:B------:R-:W-:Y:S02]  /*1b400*/  F2FP.SATFINITE.E5M2.F32.PACK_AB_MERGE_C R5, RZ, R4, RZ ;  /* 0x00000004ff05723e */ /* 0x000fe400048060ff */
[----:B------:R-:W-:-:S03]  /*1b410*/  PRMT R4, RZ, 0x7610, R4 ;  /* 0x00007610ff047816 */ /* 0x000fc60000000004 */
[----:B------:R0:W-:Y:S01]  /*1b420*/  @!P2 STG.E.U8 desc[UR14][R24.64+0xd9], R5 ;  /* 0x0000d9051800a986 */ /* 0x0001e2000c10110e */
[----:B------:R-:W-:Y:S05]  /*1b430*/  @P3 BRA `(.L_x_260) ;  /* 0x0000000000043947 */ /* 0x000fea0003800000 */
[----:B------:R3:W5:Y:S02]  /*1b440*/  LDG.E.U8 R4, desc[UR14][R2.64+0xd8] ;  /* 0x0000d80e02047981 */ /* 0x000764000c1e1100 */
.L_x_260:
[----:B------:R-:W-:Y:S05]  /*1b450*/  BSYNC B1 ;  /* 0x0000000000017941 */ /* 0x000fea0003800000 */
.L_x_259:
        /* <DEDUP_REMOVED lines=13> */
.L_x_262:
[----:B------:R-:W-:Y:S05]  /*1b530*/  BSYNC B1 ;  /* 0x0000000000017941 */ /* 0x000fea0003800000 */
.L_x_261:
        /* <DEDUP_REMOVED lines=13> */
.L_x_264:
[----:B------:R-:W-:Y:S05]  /*1b610*/  BSYNC B1 ;  /* 0x0000000000017941 */ /* 0x000fea0003800000 */
.L_x_263:
        /* <DEDUP_REMOVED lines=13> */
.L_x_266:
[----:B------:R-:W-:Y:S05]  /*1b6f0*/  BSYNC B1 ;  /* 0x0000000000017941 */ /* 0x000fea0003800000 */
.L_x_265:
        /* <DEDUP_REMOVED lines=13> */
.L_x_268:
[----:B------:R-:W-:Y:S05]  /*1b7d0*/  BSYNC B1 ;  /* 0x0000000000017941 */ /* 0x000fea0003800000 */
.L_x_267:
        /* <DEDUP_REMOVED lines=13> */
.L_x_270:
[----:B------:R-:W-:Y:S05]  /*1b8b0*/  BSYNC B1 ;  /* 0x0000000000017941 */ /* 0x000fea0003800000 */
.L_x_269:
        /* <DEDUP_REMOVED lines=13> */
.L_x_272:
[----:B------:R-:W-:Y:S05]  /*1b990*/  BSYNC B1 ;  /* 0x0000000000017941 */ /* 0x000fea0003800000 */
.L_x_271:
        /* <DEDUP_REMOVED lines=13> */
.L_x_274:
[----:B------:R-:W-:Y:S05]  /*1ba70*/  BSYNC B1 ;  /* 0x0000000000017941 */ /* 0x000fea0003800000 */
.L_x_273:
        /* <DEDUP_REMOVED lines=13> */
.L_x_276:
[----:B------:R-:W-:Y:S05]  /*1bb50*/  BSYNC B1 ;  /* 0x0000000000017941 */ /* 0x000fea0003800000 */
.L_x_275:
        /* <DEDUP_REMOVED lines=13> */
.L_x_278:
[----:B------:R-:W-:Y:S05]  /*1bc30*/  BSYNC B1 ;  /* 0x0000000000017941 */ /* 0x000fea0003800000 */
.L_x_277:
        /* <DEDUP_REMOVED lines=13> */
.L_x_280:
[----:B------:R-:W-:Y:S05]  /*1bd10*/  BSYNC B1 ;  /* 0x0000000000017941 */ /* 0x000fea0003800000 */
.L_x_279:
        /* <DEDUP_REMOVED lines=13> */
.L_x_282:
[----:B------:R-:W-:Y:S05]  /*1bdf0*/  BSYNC B1 ;  /* 0x0000000000017941 */ /* 0x000fea0003800000 */
.L_x_281:
        /* <DEDUP_REMOVED lines=13> */
.L_x_284:
[----:B------:R-:W-:Y:S05]  /*1bed0*/  BSYNC B1 ;  /* 0x0000000000017941 */ /* 0x000fea0003800000 */
.L_x_283:
        /* <DEDUP_REMOVED lines=13> */
.L_x_286:
[----:B------:R-:W-:Y:S05]  /*1bfb0*/  BSYNC B1 ;  /* 0x0000000000017941 */ /* 0x000fea0003800000 */
.L_x_285:
        /* <DEDUP_REMOVED lines=13> */
.L_x_288:
[----:B------:R-:W-:Y:S05]  /*1c090*/  BSYNC B1 ;  /* 0x0000000000017941 */ /* 0x000fea0003800000 */
.L_x_287:
        /* <DEDUP_REMOVED lines=13> */
.L_x_290:
[----:B------:R-:W-:Y:S05]  /*1c170*/  BSYNC B1 ;  /* 0x0000000000017941 */ /* 0x000fea0003800000 */
.L_x_289:
        /* <DEDUP_REMOVED lines=13> */
.L_x_292:
[----:B------:R-:W-:Y:S05]  /*1c250*/  BSYNC B1 ;  /* 0x0000000000017941 */ /* 0x000fea0003800000 */
.L_x_291:
        /* <DEDUP_REMOVED lines=13> */
.L_x_294:
[----:B------:R-:W-:Y:S05]  /*1c330*/  BSYNC B1 ;  /* 0x0000000000017941 */ /* 0x000fea0003800000 */
.L_x_293:
[----:B------:R-:W2:Y:S01]  /*1c340*/  LDL.LU R7, [R1+0x24c] ;  /* 0x00024c0001077983 */ /* 0x000ea20000300800 */
[----:B-----5:R-:W-:Y:S01]  /*1c350*/  LOP3.LUT R4, R4, 0xff, RZ, 0xc0, !PT ;  /* 0x000000ff04047812 */ /* 0x020fe200078ec0ff */
[----:B------:R-:W-:Y:S01]  /*1c360*/  BSSY B1, `(.L_x_295) ;  /* 0x0000013000017945 */ /* 0x000fe20003800000 */
[----:B0-----:R-:W-:Y:S02]  /*1c370*/  IADD3 R5, P0, R35, 0x80, RZ ;  /* 0x0000008023057810 */ /* 0x001fe40007f1e0ff */
[----:B------:R-:W-:-:S03]  /*1c380*/  F2FP.F16.E5M2.UNPACK_B R4, R4 ;  /* 0x00000004ff04723e */ /* 0x000fc600020004ff */
[----:B--234-:R-:W-:Y:S01]  /*1c390*/  IMAD.X R2, RZ, RZ, R37, P0 ;  /* 0x000000ffff027224 */ /* 0x01cfe200000e0625 */
[----:B------:R-:W-:Y:S01]  /*1c3a0*/  ISETP.GE.AND P0, PT, R34, 0x81, PT ;  /* 0x000000812200780c */ /* 0x000fe20003f06270 */
[----:B------:R-:W-:Y:S02]  /*1c3b0*/  HADD2.F32 R4, -RZ, R4.H0_H0 ;  /* 0x20000004ff047230 */ /* 0x000fe40000004100 */
[----:B------:R-:W-:Y:S01]  /*1c3c0*/  IMAD R6, R2, UR6, RZ ;  /* 0x0000000602067c24 */ /* 0x000fe2000f8e02ff */
[----:B------:R-:W-:Y:S01]  /*1c3d0*/  ISETP.LT.OR P3, PT, R0, 0x1, !P0 ;  /* 0x000000010000780c */ /* 0x000fe20004761670 */
[----:B------:R-:W-:-:S04]  /*1c3e0*/  IMAD.WIDE.U32 R2, R5, UR6, R38 ;  /* 0x0000000605027c25 */ /* 0x000fc8000f8e0026 */
[----:B------:R-:W-:Y:S01]  /*1c3f0*/  FMUL R4, R4, UR21 ;  /* 0x0000001504047c20 */ /* 0x000fe20008400000 */
[----:B------:R-:W-:Y:S01]  /*1c400*/  IMAD R5, R5, UR7, R6 ;  /* 0x0000000705057c24 */ /* 0x000fe2000f8e0206 */
[----:B------:R-:W-:-:S04]  /*1c410*/  IADD3 R2, P2, R2, UR8, RZ ;  /* 0x0000000802027c10 */ /* 0x000fc8000ff5e0ff */
[----:B------:R-:W-:Y:S01]  /*1c420*/  IADD3.X R3, R3, UR9, R5, P2, !PT ;  /* 0x0000000903037c10 */ /* 0x000fe200097fe405 */
[----:B------:R-:W-:-:S05]  /*1c430*/  FFMA R4, R7, UR20, R4 ;  /* 0x0000001407047c23 */ /* 0x000fca0008000004 */
[----:B------:R-:W-:Y:S02]  /*1c440*/  F2FP.SATFINITE.E5M2.F32.PACK_AB_MERGE_C R7, RZ, R4, RZ ;  /* 0x00000004ff07723e */ /* 0x000fe400048060ff */
[----:B------:R-:W-:-:S03]  /*1c450*/  PRMT R4, RZ, 0x7610, R4 ;  /* 0x00007610ff047816 */ /* 0x000fc60000000004 */
[----:B------:R0:W-:Y:S01]  /*1c460*/  @!P1 STG.E.U8 desc[UR14][R26.64+0xf9], R7 ;  /* 0x0000f9071a009986 */ /* 0x0001e2000c10110e */
[----:B------:R-:W-:Y:S05]  /*1c470*/  @P3 BRA `(.L_x_296) ;  /* 0x0000000000043947 */ /* 0x000fea0003800000 */
[----:B------:R2:W5:Y:S02]  /*1c480*/  LDG.E.U8 R4, desc[UR14][R2.64] ;  /* 0x0000000e02047981 */ /* 0x000564000c1e1100 */
.L_x_296:
[----:B------:R-:W-:Y:S05]  /*1c490*/  BSYNC B1 ;  /* 0x0000000000017941 */ /* 0x000fea0003800000 */
.L_x_295:
[----:B------:R-:W3:Y:S01]  /*1c4a0*/  LDL.LU R5, [R1+0x250] ;  /* 0x0002500001057983 */ /* 0x000ee20000300800 */
        /* <DEDUP_REMOVED lines=12> */
.L_x_298:
[----:B------:R-:W-:Y:S05]  /*1c570*/  BSYNC B1 ;  /* 0x0000000000017941 */ /* 0x000fea0003800000 */
.L_x_297:
[----:B---3--:R-:W3:Y:S01]  /*1c580*/  LDL.LU R5, [R1+0x254] ;  /* 0x0002540001057983 */ /* 0x008ee20000300800 */
[----:B-----5:R-:W-:Y:S01]  /*1c590*/  LOP3.LUT R4, R4, 0xff, RZ, 0xc0, !PT ;  /* 0x000000ff04047812 */ /* 0x020fe200078ec0ff */
[----:B------:R-:W-:Y:S01]  /*1c5a0*/  BSSY B1, `(.L_x_299) ;  /* 0x0000013000017945 */ /* 0x000fe20003800000 */
[----:B------:R-:W-:Y:S02]  /*1c5b0*/  IADD3 R35, P1, R35, 0x88, RZ ;  /* 0x0000008823237810 */ /* 0x000fe40007f3e0ff */
[----:B------:R-:W-:Y:S02]  /*1c5c0*/  F2FP.F16.E5M2.UNPACK_B R4, R4 ;  /* 0x00000004ff04723e */ /* 0x000fe400020004ff */
[----:B------:R-:W-:Y:S01]  /*1c5d0*/  PRMT R6, RZ, 0x7610, R6 ;  /* 0x00007610ff067816 */ /* 0x000fe20000000006 */
[----:B------:R-:W-:Y:S01]  /*1c5e0*/  IMAD.X R36, RZ, RZ, R37, P1 ;  /* 0x000000ffff247224 */ /* 0x000fe200008e0625 */
[----:B------:R-:W-:Y:S01]  /*1c5f0*/  ISETP.GE.AND P1, PT, R34, 0x89, PT ;  /* 0x000000892200780c */ /* 0x000fe20003f26270 */
[----:B------:R-:W-:-:S02]  /*1c600*/  HADD2.F32 R4, -RZ, R4.H0_H0 ;  /* 0x20000004ff047230 */ /* 0x000fc40000004100 */
[----:B------:R-:W-:Y:S01]  /*1c610*/  IMAD R36, R36, UR6, RZ ;  /* 0x0000000624247c24 */ /* 0x000fe2000f8e02ff */
[----:B------:R-:W-:Y:S01]  /*1c620*/  ISETP.LT.OR P5, PT, R0, 0x1, !P1 ;  /* 0x000000010000780c */ /* 0x000fe20004fa1670 */
[----:B------:R-:W-:-:S04]  /*1c630*/  IMAD.WIDE.U32 R38, R35, UR6, R38 ;  /* 0x0000000623267c25 */ /* 0x000fc8000f8e0026 */
[----:B------:R-:W-:Y:S01]  /*1c640*/  FMUL R4, R4, UR21 ;  /* 0x0000001504047c20 */ /* 0x000fe20008400000 */
[----:B------:R-:W-:-:S03]  /*1c650*/  IMAD R35, R35, UR7, R36 ;  /* 0x0000000723237c24 */ /* 0x000fc6000f8e0224 */
[----:B---3--:R-:W-:Y:S01]  /*1c660*/  FFMA R5, R5, UR20, R4 ;  /* 0x0000001405057c23 */ /* 0x008fe20008000004 */
[----:B------:R-:W-:-:S04]  /*1c670*/  IADD3 R4, P3, R38, UR8, RZ ;  /* 0x0000000826047c10 */ /* 0x000fc8000ff7e0ff */
[----:B0-----:R-:W-:Y:S02]  /*1c680*/  F2FP.SATFINITE.E5M2.F32.PACK_AB_MERGE_C R7, RZ, R5, RZ ;  /* 0x00000005ff07723e */ /* 0x001fe400048060ff */
[----:B------:R-:W-:-:S03]  /*1c690*/  IADD3.X R5, R39, UR9, R35, P3, !PT ;  /* 0x0000000927057c10 */ /* 0x000fc60009ffe423 */
[----:B------:R0:W-:Y:S01]  /*1c6a0*/  @!P2 STG.E.U8 desc[UR14][R30.64+0x1], R7 ;  /* 0x000001071e00a986 */ /* 0x0001e2000c10110e */
[----:B------:R-:W-:Y:S05]  /*1c6b0*/  @P5 BRA `(.L_x_300) ;  /* 0x0000000000045947 */ /* 0x000fea0003800000 */
[----:B------:R3:W5:Y:S02]  /*1c6c0*/  LDG.E.U8 R6, desc[UR14][R4.64] ;  /* 0x0000000e04067981 */ /* 0x000764000c1e1100 */
.L_x_300:
[----:B------:R-:W-:Y:S05]  /*1c6d0*/  BSYNC B1 ;  /* 0x0000000000017941 */ /* 0x000fea0003800000 */
.L_x_299:
        /* <DEDUP_REMOVED lines=13> */
.L_x_302:
[----:B------:R-:W-:Y:S05]  /*1c7b0*/  BSYNC B1 ;  /* 0x0000000000017941 */ /* 0x000fea0003800000 */
.L_x_301:
        /* <DEDUP_REMOVED lines=13> */
.L_x_304:
[----:B------:R-:W-:Y:S05]  /*1c890*/  BSYNC B1 ;  /* 0x0000000000017941 */ /* 0x000fea0003800000 */
.L_x_303:
        /* <DEDUP_REMOVED lines=13> */
.L_x_306:
[----:B------:R-:W-:Y:S05]  /*1c970*/  BSYNC B1 ;  /* 0x0000000000017941 */ /* 0x000fea0003800000 */
.L_x_305:
        /* <DEDUP_REMOVED lines=13> */
.L_x_308:
[----:B------:R-:W-:Y:S05]  /*1ca50*/  BSYNC B1 ;  /* 0x0000000000017941 */ /* 0x000fea0003800000 */
.L_x_307:
        /* <DEDUP_REMOVED lines=13> */
.L_x_310:
[----:B------:R-:W-:Y:S05]  /*1cb30*/  BSYNC B1 ;  /* 0x0000000000017941 */ /* 0x000fea0003800000 */
.L_x_309:
        /* <DEDUP_REMOVED lines=13> */
.L_x_312:
[----:B------:R-:W-:Y:S05]  /*1cc10*/  BSYNC B1 ;  /* 0x0000000000017941 */ /* 0x000fea0003800000 */
.L_x_311:
        /* <DEDUP_REMOVED lines=13> */
.L_x_314:
[----:B------:R-:W-:Y:S05]  /*1ccf0*/  BSYNC B1 ;  /* 0x0000000000017941 */ /* 0x000fea0003800000 */
.L_x_313:
        /* <DEDUP_REMOVED lines=13> */
.L_x_316:
[----:B------:R-:W-:Y:S05]  /*1cdd0*/  BSYNC B1 ;  /* 0x0000000000017941 */ /* 0x000fea0003800000 */
.L_x_315:
        /* <DEDUP_REMOVED lines=13> */
.L_x_318:
[----:B------:R-:W-:Y:S05]  /*1ceb0*/  BSYNC B1 ;  /* 0x0000000000017941 */ /* 0x000fea0003800000 */
.L_x_317:
        /* <DEDUP_REMOVED lines=13> */
.L_x_320:
[----:B------:R-:W-:Y:S05]  /*1cf90*/  BSYNC B1 ;  /* 0x0000000000017941 */ /* 0x000fea0003800000 */
.L_x_319:
        /* <DEDUP_REMOVED lines=13> */
.L_x_322:
[----:B------:R-:W-:Y:S05]  /*1d070*/  BSYNC B1 ;  /* 0x0000000000017941 */ /* 0x000fea0003800000 */
.L_x_321:
        /* <DEDUP_REMOVED lines=13> */
.L_x_324:
[----:B------:R-:W-:Y:S05]  /*1d150*/  BSYNC B1 ;  /* 0x0000000000017941 */ /* 0x000fea0003800000 */
.L_x_323:
        /* <DEDUP_REMOVED lines=13> */
.L_x_326:
[----:B------:R-:W-:Y:S05]  /*1d230*/  BSYNC B1 ;  /* 0x0000000000017941 */ /* 0x000fea0003800000 */
.L_x_325:
        /* <DEDUP_REMOVED lines=13> */
.L_x_328:
[----:B------:R-:W-:Y:S05]  /*1d310*/  BSYNC B1 ;  /* 0x0000000000017941 */ /* 0x000fea0003800000 */
.L_x_327:
        /* <DEDUP_REMOVED lines=13> */
.L_x_330:
[----:B------:R-:W-:Y:S05]  /*1d3f0*/  BSYNC B1 ;  /* 0x0000000000017941 */ /* 0x000fea0003800000 */
.L_x_329:
        /* <DEDUP_REMOVED lines=13> */
.L_x_332:
[----:B------:R-:W-:Y:S05]  /*1d4d0*/  BSYNC B1 ;  /* 0x0000000000017941 */ /* 0x000fea0003800000 */
.L_x_331:
        /* <DEDUP_REMOVED lines=13> */
.L_x_334:
[----:B------:R-:W-:Y:S05]  /*1d5b0*/  BSYNC B1 ;  /* 0x0000000000017941 */ /* 0x000fea0003800000 */
.L_x_333:
        /* <DEDUP_REMOVED lines=13> */
.L_x_336:
[----:B------:R-:W-:Y:S05]  /*1d690*/  BSYNC B1 ;  /* 0x0000000000017941 */ /* 0x000fea0003800000 */
.L_x_335:
        /* <DEDUP_REMOVED lines=13> */
.L_x_338:
[----:B------:R-:W-:Y:S05]  /*1d770*/  BSYNC B1 ;  /* 0x0000000000017941 */ /* 0x000fea0003800000 */
.L_x_337:
        /* <DEDUP_REMOVED lines=13> */
.L_x_340:
[----:B------:R-:W-:Y:S05]  /*1d850*/  BSYNC B1 ;  /* 0x0000000000017941 */ /* 0x000fea0003800000 */
.L_x_339:
        /* <DEDUP_REMOVED lines=13> */
.L_x_342:
[----:B------:R-:W-:Y:S05]  /*1d930*/  BSYNC B1 ;  /* 0x0000000000017941 */ /* 0x000fea0003800000 */
.L_x_341:
        /* <DEDUP_REMOVED lines=13> */
.L_x_344:
[----:B------:R-:W-:Y:S05]  /*1da10*/  BSYNC B1 ;  /* 0x0000000000017941 */ /* 0x000fea0003800000 */
.L_x_343:
        /* <DEDUP_REMOVED lines=13> */
.L_x_346:
[----:B------:R-:W-:Y:S05]  /*1daf0*/  BSYNC B1 ;  /* 0x0000000000017941 */ /* 0x000fea0003800000 */
.L_x_345:
        /* <DEDUP_REMOVED lines=13> */
.L_x_348:
[----:B------:R-:W-:Y:S05]  /*1dbd0*/  BSYNC B1 ;  /* 0x0000000000017941 */ /* 0x000fea0003800000 */
.L_x_347:
        /* <DEDUP_REMOVED lines=13> */
.L_x_350:
[----:B------:R-:W-:Y:S05]  /*1dcb0*/  BSYNC B1 ;  /* 0x0000000000017941 */ /* 0x000fea0003800000 */
.L_x_349:
        /* <DEDUP_REMOVED lines=13> */
.L_x_352:
[----:B------:R-:W-:Y:S05]  /*1dd90*/  BSYNC B1 ;  /* 0x0000000000017941 */ /* 0x000fea0003800000 */
.L_x_351:
        /* <DEDUP_REMOVED lines=13> */
.L_x_354:
[----:B------:R-:W-:Y:S05]  /*1de70*/  BSYNC B1 ;  /* 0x0000000000017941 */ /* 0x000fea0003800000 */
.L_x_353:
        /* <DEDUP_REMOVED lines=13> */
.L_x_356:
[----:B------:R-:W-:Y:S05]  /*1df50*/  BSYNC B1 ;  /* 0x0000000000017941 */ /* 0x000fea0003800000 */
.L_x_355:
        /* <DEDUP_REMOVED lines=13> */
.L_x_358:
[----:B------:R-:W-:Y:S05]  /*1e030*/  BSYNC B1 ;  /* 0x0000000000017941 */ /* 0x000fea0003800000 */
.L_x_357:
        /* <DEDUP_REMOVED lines=13> */
.L_x_360:
[----:B------:R-:W-:Y:S05]  /*1e110*/  BSYNC B1 ;  /* 0x0000000000017941 */ /* 0x000fea0003800000 */
.L_x_359:
        /* <DEDUP_REMOVED lines=13> */
.L_x_362:
[----:B------:R-:W-:Y:S05]  /*1e1f0*/  BSYNC B1 ;  /* 0x0000000000017941 */ /* 0x000fea0003800000 */
.L_x_361:
        /* <DEDUP_REMOVED lines=13> */
.L_x_364:
[----:B------:R-:W-:Y:S05]  /*1e2d0*/  BSYNC B1 ;  /* 0x0000000000017941 */ /* 0x000fea0003800000 */
.L_x_363:
        /* <DEDUP_REMOVED lines=13> */
.L_x_366:
[----:B------:R-:W-:Y:S05]  /*1e3b0*/  BSYNC B1 ;  /* 0x0000000000017941 */ /* 0x000fea0003800000 */
.L_x_365:
        /* <DEDUP_REMOVED lines=13> */
.L_x_368:
[----:B------:R-:W-:Y:S05]  /*1e490*/  BSYNC B1 ;  /* 0x0000000000017941 */ /* 0x000fea0003800000 */
.L_x_367:
        /* <DEDUP_REMOVED lines=13> */
.L_x_370:
[----:B------:R-:W-:Y:S05]  /*1e570*/  BSYNC B1 ;  /* 0x0000000000017941 */ /* 0x000fea0003800000 */
.L_x_369:
        /* <DEDUP_REMOVED lines=13> */
.L_x_372:
[----:B------:R-:W-:Y:S05]  /*1e650*/  BSYNC B1 ;  /* 0x0000000000017941 */ /* 0x000fea0003800000 */
.L_x_371:
        /* <DEDUP_REMOVED lines=13> */
.L_x_374:
[----:B------:R-:W-:Y:S05]  /*1e730*/  BSYNC B1 ;  /* 0x0000000000017941 */ /* 0x000fea0003800000 */
.L_x_373:
        /* <DEDUP_REMOVED lines=13> */
.L_x_376:
[----:B------:R-:W-:Y:S05]  /*1e810*/  BSYNC B1 ;  /* 0x0000000000017941 */ /* 0x000fea0003800000 */
.L_x_375:
        /* <DEDUP_REMOVED lines=13> */
.L_x_378:
[----:B------:R-:W-:Y:S05]  /*1e8f0*/  BSYNC B1 ;  /* 0x0000000000017941 */ /* 0x000fea0003800000 */
.L_x_377:
        /* <DEDUP_REMOVED lines=13> */
.L_x_380:
[----:B------:R-:W-:Y:S05]  /*1e9d0*/  BSYNC B1 ;  /* 0x0000000000017941 */ /* 0x000fea0003800000 */
.L_x_379:
        /* <DEDUP_REMOVED lines=13> */
.L_x_382:
[----:B------:R-:W-:Y:S05]  /*1eab0*/  BSYNC B1 ;  /* 0x0000000000017941 */ /* 0x000fea0003800000 */
.L_x_381:
        /* <DEDUP_REMOVED lines=13> */
.L_x_384:
[----:B------:R-:W-:Y:S05]  /*1eb90*/  BSYNC B1 ;  /* 0x0000000000017941 */ /* 0x000fea0003800000 */
.L_x_383:
        /* <DEDUP_REMOVED lines=13> */
.L_x_386:
[----:B------:R-:W-:Y:S05]  /*1ec70*/  BSYNC B1 ;  /* 0x0000000000017941 */ /* 0x000fea0003800000 */
.L_x_385:
        /* <DEDUP_REMOVED lines=13> */
.L_x_388:
[----:B------:R-:W-:Y:S05]  /*1ed50*/  BSYNC B1 ;  /* 0x0000000000017941 */ /* 0x000fea0003800000 */
.L_x_387:
        /* <DEDUP_REMOVED lines=13> */
.L_x_390:
[----:B------:R-:W-:Y:S05]  /*1ee30*/  BSYNC B1 ;  /* 0x0000000000017941 */ /* 0x000fea0003800000 */
.L_x_389:
        /* <DEDUP_REMOVED lines=13> */
.L_x_392:
[----:B------:R-:W-:Y:S05]  /*1ef10*/  BSYNC B1 ;  /* 0x0000000000017941 */ /* 0x000fea0003800000 */
.L_x_391:
        /* <DEDUP_REMOVED lines=13> */
.L_x_394:
[----:B------:R-:W-:Y:S05]  /*1eff0*/  BSYNC B1 ;  /* 0x0000000000017941 */ /* 0x000fea0003800000 */
.L_x_393:
        /* <DEDUP_REMOVED lines=13> */
.L_x_396:
[----:B------:R-:W-:Y:S05]  /*1f0d0*/  BSYNC B1 ;  /* 0x0000000000017941 */ /* 0x000fea0003800000 */
.L_x_395:
        /* <DEDUP_REMOVED lines=13> */
.L_x_398:
[----:B------:R-:W-:Y:S05]  /*1f1b0*/  BSYNC B1 ;  /* 0x0000000000017941 */ /* 0x000fea0003800000 */
.L_x_397:
        /* <DEDUP_REMOVED lines=13> */
.L_x_400:
[----:B------:R-:W-:Y:S05]  /*1f290*/  BSYNC B1 ;  /* 0x0000000000017941 */ /* 0x000fea0003800000 */
.L_x_399:
        /* <DEDUP_REMOVED lines=13> */
.L_x_402:
[----:B------:R-:W-:Y:S05]  /*1f370*/  BSYNC B1 ;  /* 0x0000000000017941 */ /* 0x000fea0003800000 */
.L_x_401:
        /* <DEDUP_REMOVED lines=13> */
.L_x_404:
[----:B------:R-:W-:Y:S05]  /*1f450*/  BSYNC B1 ;  /* 0x0000000000017941 */ /* 0x000fea0003800000 */
.L_x_403:
        /* <DEDUP_REMOVED lines=13> */
.L_x_406:
[----:B------:R-:W-:Y:S05]  /*1f530*/  BSYNC B1 ;  /* 0x0000000000017941 */ /* 0x000fea0003800000 */
.L_x_405:
        /* <DEDUP_REMOVED lines=13> */
.L_x_408:
[----:B------:R-:W-:Y:S05]  /*1f610*/  BSYNC B1 ;  /* 0x0000000000017941 */ /* 0x000fea0003800000 */
.L_x_407:
        /* <DEDUP_REMOVED lines=13> */
.L_x_410:
[----:B------:R-:W-:Y:S05]  /*1f6f0*/  BSYNC B1 ;  /* 0x0000000000017941 */ /* 0x000fea0003800000 */
.L_x_409:
        /* <DEDUP_REMOVED lines=13> */
.L_x_412:
[----:B------:R-:W-:Y:S05]  /*1f7d0*/  BSYNC B1 ;  /* 0x0000000000017941 */ /* 0x000fea0003800000 */
.L_x_411:
        /* <DEDUP_REMOVED lines=13> */
.L_x_414:
[----:B------:R-:W-:Y:S05]  /*1f8b0*/  BSYNC B1 ;  /* 0x0000000000017941 */ /* 0x000fea0003800000 */
.L_x_413:
        /* <DEDUP_REMOVED lines=13> */
.L_x_416:
[----:B------:R-:W-:Y:S05]  /*1f990*/  BSYNC B1 ;  /* 0x0000000000017941 */ /* 0x000fea0003800000 */
.L_x_415:
        /* <DEDUP_REMOVED lines=13> */
.L_x_418:
[----:B------:R-:W-:Y:S05]  /*1fa70*/  BSYNC B1 ;  /* 0x0000000000017941 */ /* 0x000fea0003800000 */
.L_x_417:
        /* <DEDUP_REMOVED lines=13> */
.L_x_420:
[----:B------:R-:W-:Y:S05]  /*1fb50*/  BSYNC B1 ;  /* 0x0000000000017941 */ /* 0x000fea0003800000 */
.L_x_419:
        /* <DEDUP_REMOVED lines=13> */
.L_x_422:
[----:B------:R-:W-:Y:S05]  /*1fc30*/  BSYNC B1 ;  /* 0x0000000000017941 */ /* 0x000fea0003800000 */
.L_x_421:
        /* <DEDUP_REMOVED lines=13> */
.L_x_424:
[----:B------:R-:W-:Y:S05]  /*1fd10*/  BSYNC B1 ;  /* 0x0000000000017941 */ /* 0x000fea0003800000 */
.L_x_423:
        /* <DEDUP_REMOVED lines=13> */
.L_x_426:
[----:B------:R-:W-:Y:S05]  /*1fdf0*/  BSYNC B1 ;  /* 0x0000000000017941 */ /* 0x000fea0003800000 */
.L_x_425:
        /* <DEDUP_REMOVED lines=13> */
.L_x_428:
[----:B------:R-:W-:Y:S05]  /*1fed0*/  BSYNC B1 ;  /* 0x0000000000017941 */ /* 0x000fea0003800000 */
.L_x_427:
        /* <DEDUP_REMOVED lines=13> */
.L_x_430:
[----:B------:R-:W-:Y:S05]  /*1ffb0*/  BSYNC B1 ;  /* 0x0000000000017941 */ /* 0x000fea0003800000 */
.L_x_429:
        /* <DEDUP_REMOVED lines=13> */
.L_x_432:
[----:B------:R-:W-:Y:S05]  /*20090*/  BSYNC B1 ;  /* 0x0000000000017941 */ /* 0x000fea0003800000 */
.L_x_431:
        /* <DEDUP_REMOVED lines=13> */
.L_x_434:
[----:B------:R-:W-:Y:S05]  /*20170*/  BSYNC B1 ;  /* 0x0000000000017941 */ /* 0x000fea0003800000 */
.L_x_433:
        /* <DEDUP_REMOVED lines=13> */
.L_x_436:
[----:B------:R-:W-:Y:S05]  /*20250*/  BSYNC B1 ;  /* 0x0000000000017941 */ /* 0x000fea0003800000 */
.L_x_435:
        /* <DEDUP_REMOVED lines=13> */
.L_x_438:
[----:B------:R-:W-:Y:S05]  /*20330*/  BSYNC B1 ;  /* 0x0000000000017941 */ /* 0x000fea0003800000 */
.L_x_437:
        /* <DEDUP_REMOVED lines=13> */
.L_x_440:
[----:B------:R-:W-:Y:S05]  /*20410*/  BSYNC B1 ;  /* 0x0000000000017941 */ /* 0x000fea0003800000 */
.L_x_439:
        /* <DEDUP_REMOVED lines=13> */
.L_x_442:
[----:B------:R-:W-:Y:S05]  /*204f0*/  BSYNC B1 ;  /* 0x0000000000017941 */ /* 0x000fea0003800000 */
.L_x_441:
        /* <DEDUP_REMOVED lines=13> */
.L_x_444:
[----:B------:R-:W-:Y:S05]  /*205d0*/  BSYNC B1 ;  /* 0x0000000000017941 */ /* 0x000fea0003800000 */
.L_x_443:
        /* <DEDUP_REMOVED lines=13> */
.L_x_446:
[----:B------:R-:W-:Y:S05]  /*206b0*/  BSYNC B1 ;  /* 0x0000000000017941 */ /* 0x000fea0003800000 */
.L_x_445:
        /* <DEDUP_REMOVED lines=13> */
.L_x_448:
[----:B------:R-:W-:Y:S05]  /*20790*/  BSYNC B1 ;  /* 0x0000000000017941 */ /* 0x000fea0003800000 */
.L_x_447:
        /* <DEDUP_REMOVED lines=13> */
.L_x_450:
[----:B------:R-:W-:Y:S05]  /*20870*/  BSYNC B1 ;  /* 0x0000000000017941 */ /* 0x000fea0003800000 */
.L_x_449:
        /* <DEDUP_REMOVED lines=13> */
.L_x_452:
[----:B------:R-:W-:Y:S05]  /*20950*/  BSYNC B1 ;  /* 0x0000000000017941 */ /* 0x000fea0003800000 */
.L_x_451:
        /* <DEDUP_REMOVED lines=13> */
.L_x_454:
[----:B------:R-:W-:Y:S05]  /*20a30*/  BSYNC B1 ;  /* 0x0000000000017941 */ /* 0x000fea0003800000 */
.L_x_453:
        /* <DEDUP_REMOVED lines=13> */
.L_x_456:
[----:B------:R-:W-:Y:S05]  /*20b10*/  BSYNC B1 ;  /* 0x0000000000017941 */ /* 0x000fea0003800000 */
.L_x_455:
        /* <DEDUP_REMOVED lines=13> */
.L_x_458:
[----:B------:R-:W-:Y:S05]  /*20bf0*/  BSYNC B1 ;  /* 0x0000000000017941 */ /* 0x000fea0003800000 */
.L_x_457:
        /* <DEDUP_REMOVED lines=13> */
.L_x_460:
[----:B------:R-:W-:Y:S05]  /*20cd0*/  BSYNC B1 ;  /* 0x0000000000017941 */ /* 0x000fea0003800000 */
.L_x_459:
        /* <DEDUP_REMOVED lines=13> */
.L_x_462:
[----:B------:R-:W-:Y:S05]  /*20db0*/  BSYNC B1 ;  /* 0x0000000000017941 */ /* 0x000fea0003800000 */
.L_x_461:
        /* <DEDUP_REMOVED lines=13> */
.L_x_464:
[----:B------:R-:W-:Y:S05]  /*20e90*/  BSYNC B1 ;  /* 0x0000000000017941 */ /* 0x000fea0003800000 */
.L_x_463:
        /* <DEDUP_REMOVED lines=13> */
.L_x_466:
[----:B------:R-:W-:Y:S05]  /*20f70*/  BSYNC B1 ;  /* 0x0000000000017941 */ /* 0x000fea0003800000 */
.L_x_465:
        /* <DEDUP_REMOVED lines=13> */
.L_x_468:
[----:B------:R-:W-:Y:S05]  /*21050*/  BSYNC B1 ;  /* 0x0000000000017941 */ /* 0x000fea0003800000 */
.L_x_467:
        /* <DEDUP_REMOVED lines=13> */
.L_x_470:
[----:B------:R-:W-:Y:S05]  /*21130*/  BSYNC B1 ;  /* 0x0000000000017941 */ /* 0x000fea0003800000 */
.L_x_469:
        /* <DEDUP_REMOVED lines=13> */
.L_x_472:
[----:B------:R-:W-:Y:S05]  /*21210*/  BSYNC B1 ;  /* 0x0000000000017941 */ /* 0x000fea0003800000 */
.L_x_471:
        /* <DEDUP_REMOVED lines=13> */
.L_x_474:
[----:B------:R-:W-:Y:S05]  /*212f0*/  BSYNC B1 ;  /* 0x0000000000017941 */ /* 0x000fea0003800000 */
.L_x_473:
        /* <DEDUP_REMOVED lines=13> */
.L_x_476:
[----:B------:R-:W-:Y:S05]  /*213d0*/  BSYNC B1 ;  /* 0x0000000000017941 */ /* 0x000fea0003800000 */
.L_x_475:
        /* <DEDUP_REMOVED lines=13> */
.L_x_478:
[----:B------:R-:W-:Y:S05]  /*214b0*/  BSYNC B1 ;  /* 0x0000000000017941 */ /* 0x000fea0003800000 */
.L_x_477:
        /* <DEDUP_REMOVED lines=13> */
.L_x_480:
[----:B------:R-:W-:Y:S05]  /*21590*/  BSYNC B1 ;  /* 0x0000000000017941 */ /* 0x000fea0003800000 */
.L_x_479:
        /* <DEDUP_REMOVED lines=13> */
.L_x_482:
[----:B------:R-:W-:Y:S05]  /*21670*/  BSYNC B1 ;  /* 0x0000000000017941 */ /* 0x000fea0003800000 */
.L_x_481:
        /* <DEDUP_REMOVED lines=13> */
.L_x_484:
[----:B------:R-:W-:Y:S05]  /*21750*/  BSYNC B1 ;  /* 0x0000000000017941 */ /* 0x000fea0003800000 */
.L_x_483:
        /* <DEDUP_REMOVED lines=13> */
.L_x_486:
[----:B------:R-:W-:Y:S05]  /*21830*/  BSYNC B1 ;  /* 0x0000000000017941 */ /* 0x000fea0003800000 */
.L_x_485:
        /* <DEDUP_REMOVED lines=13> */
.L_x_488:
[----:B------:R-:W-:Y:S05]  /*21910*/  BSYNC B1 ;  /* 0x0000000000017941 */ /* 0x000fea0003800000 */
.L_x_487:
        /* <DEDUP_REMOVED lines=13> */
.L_x_490:
[----:B------:R-:W-:Y:S05]  /*219f0*/  BSYNC B1 ;  /* 0x0000000000017941 */ /* 0x000fea0003800000 */
.L_x_489:
        /* <DEDUP_REMOVED lines=13> */
.L_x_492:
[----:B------:R-:W-:Y:S05]  /*21ad0*/  BSYNC B1 ;  /* 0x0000000000017941 */ /* 0x000fea0003800000 */
.L_x_491:
        /* <DEDUP_REMOVED lines=13> */
.L_x_494:
[----:B------:R-:W-:Y:S05]  /*21bb0*/  BSYNC B1 ;  /* 0x0000000000017941 */ /* 0x000fea0003800000 */
.L_x_493:
        /* <DEDUP_REMOVED lines=13> */
.L_x_496:
[----:B------:R-:W-:Y:S05]  /*21c90*/  BSYNC B1 ;  /* 0x0000000000017941 */ /* 0x000fea0003800000 */
.L_x_495:
        /* <DEDUP_REMOVED lines=13> */
.L_x_498:
[----:B------:R-:W-:Y:S05]  /*21d70*/  BSYNC B1 ;  /* 0x0000000000017941 */ /* 0x000fea0003800000 */
.L_x_497:
        /* <DEDUP_REMOVED lines=13> */
.L_x_500:
[----:B------:R-:W-:Y:S05]  /*21e50*/  BSYNC B1 ;  /* 0x0000000000017941 */ /* 0x000fea0003800000 */
.L_x_499:
        /* <DEDUP_REMOVED lines=13> */
.L_x_502:
[----:B------:R-:W-:Y:S05]  /*21f30*/  BSYNC B1 ;  /* 0x0000000000017941 */ /* 0x000fea0003800000 */
.L_x_501:
        /* <DEDUP_REMOVED lines=13> */
.L_x_504:
[----:B------:R-:W-:Y:S05]  /*22010*/  BSYNC B1 ;  /* 0x0000000000017941 */ /* 0x000fea0003800000 */
.L_x_503:
        /* <DEDUP_REMOVED lines=13> */
.L_x_506:
[----:B------:R-:W-:Y:S05]  /*220f0*/  BSYNC B1 ;  /* 0x0000000000017941 */ /* 0x000fea0003800000 */
.L_x_505:
        /* <DEDUP_REMOVED lines=13> */
.L_x_508:
[----:B------:R-:W-:Y:S05]  /*221d0*/  BSYNC B1 ;  /* 0x0000000000017941 */ /* 0x000fea0003800000 */
.L_x_507:
        /* <DEDUP_REMOVED lines=13> */
.L_x_510:
[----:B------:R-:W-:Y:S05]  /*222b0*/  BSYNC B1 ;  /* 0x0000000000017941 */ /* 0x000fea0003800000 */
.L_x_509:
        /* <DEDUP_REMOVED lines=13> */
.L_x_512:
[----:B------:R-:W-:Y:S05]  /*22390*/  BSYNC B1 ;  /* 0x0000000000017941 */ /* 0x000fea0003800000 */
.L_x_511:
        /* <DEDUP_REMOVED lines=13> */
.L_x_514:
[----:B------:R-:W-:Y:S05]  /*22470*/  BSYNC B1 ;  /* 0x0000000000017941 */ /* 0x000fea0003800000 */
.L_x_513:
        /* <DEDUP_REMOVED lines=13> */
.L_x_516:
[----:B------:R-:W-:Y:S05]  /*22550*/  BSYNC B1 ;  /* 0x0000000000017941 */ /* 0x000fea0003800000 */
.L_x_515:
        /* <DEDUP_REMOVED lines=13> */
.L_x_518:
[----:B------:R-:W-:Y:S05]  /*22630*/  BSYNC B1 ;  /* 0x0000000000017941 */ /* 0x000fea0003800000 */
.L_x_517:
        /* <DEDUP_REMOVED lines=13> */
.L_x_520:
[----:B------:R-:W-:Y:S05]  /*22710*/  BSYNC B1 ;  /* 0x0000000000017941 */ /* 0x000fea0003800000 */
.L_x_519:
        /* <DEDUP_REMOVED lines=13> */
.L_x_522:
[----:B------:R-:W-:Y:S05]  /*227f0*/  BSYNC B1 ;  /* 0x0000000000017941 */ /* 0x000fea0003800000 */
.L_x_521:
        /* <DEDUP_REMOVED lines=13> */
.L_x_524:
[----:B------:R-:W-:Y:S05]  /*228d0*/  BSYNC B1 ;  /* 0x0000000000017941 */ /* 0x000fea0003800000 */
.L_x_523:
        /* <DEDUP_REMOVED lines=13> */
.L_x_526:
[----:B------:R-:W-:Y:S05]  /*229b0*/  BSYNC B1 ;  /* 0x0000000000017941 */ /* 0x000fea0003800000 */
.L_x_525:
        /* <DEDUP_REMOVED lines=13> */
.L_x_528:
[----:B------:R-:W-:Y:S05]  /*22a90*/  BSYNC B1 ;  /* 0x0000000000017941 */ /* 0x000fea0003800000 */
.L_x_527:
        /* <DEDUP_REMOVED lines=13> */
.L_x_530:
[----:B------:R-:W-:Y:S05]  /*22b70*/  BSYNC B1 ;  /* 0x0000000000017941 */ /* 0x000fea0003800000 */
.L_x_529:
        /* <DEDUP_REMOVED lines=13> */
.L_x_532:
[----:B------:R-:W-:Y:S05]  /*22c50*/  BSYNC B1 ;  /* 0x0000000000017941 */ /* 0x000fea0003800000 */
.L_x_531:
        /* <DEDUP_REMOVED lines=13> */
.L_x_534:
[----:B------:R-:W-:Y:S05]  /*22d30*/  BSYNC B1 ;  /* 0x0000000000017941 */ /* 0x000fea0003800000 */
.L_x_533:
        /* <DEDUP_REMOVED lines=13> */
.L_x_536:
[----:B------:R-:W-:Y:S05]  /*22e10*/  BSYNC B1 ;  /* 0x0000000000017941 */ /* 0x000fea0003800000 */
.L_x_535:
        /* <DEDUP_REMOVED lines=13> */
.L_x_538:
[----:B------:R-:W-:Y:S05]  /*22ef0*/  BSYNC B1 ;  /* 0x0000000000017941 */ /* 0x000fea0003800000 */
.L_x_537:
        /* <DEDUP_REMOVED lines=13> */
.L_x_540:
[----:B------:R-:W-:Y:S05]  /*22fd0*/  BSYNC B1 ;  /* 0x0000000000017941 */ /* 0x000fea0003800000 */
.L_x_539:
        /* <DEDUP_REMOVED lines=13> */
.L_x_542:
[----:B------:R-:W-:Y:S05]  /*230b0*/  BSYNC B1 ;  /* 0x0000000000017941 */ /* 0x000fea0003800000 */
.L_x_541:
        /* <DEDUP_REMOVED lines=13> */
.L_x_544:
[----:B------:R-:W-:Y:S05]  /*23190*/  BSYNC B1 ;  /* 0x0000000000017941 */ /* 0x000fea0003800000 */
.L_x_543:
        /* <DEDUP_REMOVED lines=13> */
.L_x_546:
[----:B------:R-:W-:Y:S05]  /*23270*/  BSYNC B1 ;  /* 0x0000000000017941 */ /* 0x000fea0003800000 */
.L_x_545:
[----:B--234-:R-:W2:Y:S01]  /*23280*/  LDL.LU R3, [R1+0x444] ;  /* 0x0004440001037983 */ /* 0x01cea20000300800 */
[----:B-----5:R-:W-:Y:S01]  /*23290*/  LOP3.LUT R6, R6, 0xff, RZ, 0xc0, !PT ;  /* 0x000000ff06067812 */ /* 0x020fe200078ec0ff */
[----:B------:R-:W-:Y:S01]  /*232a0*/  BSSY B1, `(.L_x_547) ;  /* 0x000000b000017945 */ /* 0x000fe20003800000 */
[----:B------:R-:W-:Y:S02]  /*232b0*/  ISETP.LT.OR P2, PT, R0, 0xf9, !P1 ;  /* 0x000000f90000780c */ /* 0x000fe40004f41670 */
[----:B------:R-:W-:Y:S02]  /*232c0*/  F2FP.F16.E5M2.UNPACK_B R6, R6 ;  /* 0x00000006ff06723e */ /* 0x000fe400020004ff */
[----:B------:R-:W-:-:S03]  /*232d0*/  PRMT R2, RZ, 0x7610, R2 ;  /* 0x00007610ff027816 */ /* 0x000fc60000000002 */
[----:B------:R-:W-:-:S05]  /*232e0*/  HADD2.F32 R6, -RZ, R6.H0_H0 ;  /* 0x20000006ff067230 */ /* 0x000fca0000004100 */
[----:B------:R-:W-:-:S04]  /*232f0*/  FMUL R6, R6, UR21 ;  /* 0x0000001506067c20 */ /* 0x000fc80008400000 */
[----:B--2---:R-:W-:-:S05]  /*23300*/  FFMA R6, R3, UR20, R6 ;  /* 0x0000001403067c23 */ /* 0x004fca0008000006 */
[----:B------:R-:W-:-:S05]  /*23310*/  F2FP.SATFINITE.E5M2.F32.PACK_AB_MERGE_C R3, RZ, R6, RZ ;  /* 0x00000006ff03723e */ /* 0x000fca00048060ff */
[----:B------:R2:W-:Y:S01]  /*23320*/  @!P0 STG.E.U8 desc[UR14][R30.64+0xf9], R3 ;  /* 0x0000f9031e008986 */ /* 0x0005e2000c10110e */
[----:B------:R-:W-:Y:S05]  /*23330*/  @P2 BRA `(.L_x_548) ;  /* 0x0000000000042947 */ /* 0x000fea0003800000 */
[----:B------:R3:W5:Y:S02]  /*23340*/  LDG.E.U8 R2, desc[UR14][R4.64+0xf8] ;  /* 0x0000f80e04027981 */ /* 0x000764000c1e1100 */
.L_x_548:
[----:B------:R-:W-:Y:S05]  /*23350*/  BSYNC B1 ;  /* 0x0000000000017941 */ /* 0x000fea0003800000 */
.L_x_547:
[----:B--2---:R-:W2:Y:S01]  /*23360*/  LDL.LU R3, [R1+0x448] ;  /* 0x0004480001037983 */ /* 0x004ea20000300800 */
        /* <DEDUP_REMOVED lines=12> */
.L_x_550:
[----:B------:R-:W-:Y:S05]  /*23430*/  BSYNC B1 ;  /* 0x0000000000017941 */ /* 0x000fea0003800000 */
.L_x_549:
[----:B------:R-:W-:Y:S05]  /*23440*/  @P1 BRA `(.L_x_551) ;  /* 0x0000004800841947 */ /* 0x000fea0003800000 */
[----:B------:R-:W2:Y:S01]  /*23450*/  LDL.LU R2, [R1+0x44c] ;  /* 0x00044c0001027983 */ /* 0x000ea20000300800 */
[----:B-----5:R-:W-:-:S04]  /*23460*/  LOP3.LUT R0, R0, 0xff, RZ, 0xc0, !PT ;  /* 0x000000ff00007812 */ /* 0x020fc800078ec0ff */
[----:B------:R-:W-:-:S05]  /*23470*/  F2FP.F16.E5M2.UNPACK_B R0, R0 ;  /* 0x00000000ff00723e */ /* 0x000fca00020004ff */
[----:B------:R-:W-:-:S05]  /*23480*/  HADD2.F32 R0, -RZ, R0.H0_H0 ;  /* 0x20000000ff007230 */ /* 0x000fca0000004100 */
[----:B------:R-:W-:-:S04]  /*23490*/  FMUL R0, R0, UR21 ;  /* 0x0000001500007c20 */ /* 0x000fc80008400000 */
[----:B--2---:R-:W-:-:S05]  /*234a0*/  FFMA R0, R2, UR20, R0 ;  /* 0x0000001402007c23 */ /* 0x004fca0008000000 */
[----:B------:R-:W-:-:S05]  /*234b0*/  F2FP.SATFINITE.E5M2.F32.PACK_AB_MERGE_C R3, RZ, R0, RZ ;  /* 0x00000000ff03723e */ /* 0x000fca00048060ff */
[----:B------:R2:W-:Y:S01]  /*234c0*/  STG.E.U8 desc[UR14][R28.64+0xf9], R3 ;  /* 0x0000f9031c007986 */ /* 0x0005e2000c10110e */
[----:B------:R-:W-:Y:S05]  /*234d0*/  BRA `(.L_x_551) ;  /* 0x0000004800607947 */ /* 0x000fea0003800000 */
.L_x_38:
[----:B------:R-:W-:Y:S01]  /*234e0*/  ISETP.GE.AND P3, PT, R34, 0x1, PT ;  /* 0x000000012200780c */ /* 0x000fe20003f66270 */
[----:B-----5:R-:W-:Y:S01]  /*234f0*/  FMUL R2, R2, UR20 ;  /* 0x0000001402027c20 */ /* 0x020fe20008400000 */
[----:B------:R-:W2:Y:S02]  /*23500*/  LDL.LU R40, [R1+0x200] ;  /* 0x0002000001287983 */ /* 0x000ea40000300800 */
[----:B------:R-:W-:Y:S02]  /*23510*/  ISETP.LT.OR P0, PT, R0, 0x1, !P3 ;  /* 0x000000010000780c */ /* 0x000fe40005f01670 */
[----:B------:R-:W-:Y:S01]  /*23520*/  F2FP.SATFINITE.E5M2.F32.PACK_AB_MERGE_C R2, RZ, R2, RZ ;  /* 0x00000002ff02723e */ /* 0x000fe200048060ff */
[----:B------:R-:W-:Y:S01]  /*23530*/  FMUL R3, R3, UR20 ;  /* 0x0000001403037c20 */ /* 0x000fe20008400000 */
[----:B------:R-:W-:Y:S01]  /*23540*/  ISETP.GE.AND P2, PT, R34, 0x9, PT ;  /* 0x000000092200780c */ /* 0x000fe20003f46270 */
[----:B------:R-:W-:Y:S01]  /*23550*/  FMUL R4, R4, UR20 ;  /* 0x0000001404047c20 */ /* 0x000fe20008400000 */
[----:B------:R-:W-:Y:S01]  /*23560*/  FMUL R5, R5, UR20 ;  /* 0x0000001405057c20 */ /* 0x000fe20008400000 */
[----:B------:R-:W-:Y:S01]  /*23570*/  ISETP.LT.OR P1, PT, R0, 0x9, !P3 ;  /* 0x000000090000780c */ /* 0x000fe20005f21670 */
[----:B------:R-:W-:Y:S01]  /*23580*/  FMUL R6, R6, UR20 ;  /* 0x0000001406067c20 */ /* 0x000fe20008400000 */
[----:B------:R-:W-:Y:S01]  /*23590*/  ISETP.LT.OR P5, PT, R0, 0xa, !P3 ;  /* 0x0000000a0000780c */ /* 0x000fe20005fa1670 */
[----:B------:R-:W-:Y:S01]  /*235a0*/  FMUL R7, R7, UR20 ;  /* 0x0000001407077c20 */ /* 0x000fe20008400000 */
[----:B------:R-:W-:Y:S01]  /*235b0*/  FMUL R8, R8, UR20 ;  /* 0x0000001408087c20 */ /* 0x000fe20008400000 */
[----:B------:R-:W-:Y:S01]  /*235c0*/  FMUL R9, R9, UR20 ;  /* 0x0000001409097c20 */ /* 0x000fe20008400000 */
[----:B------:R-:W-:Y:S01]  /*235d0*/  @!P0 STG.E.U8 desc[UR14][R24.64], R2 ;  /* 0x0000000218008986 */ /* 0x000fe2000c10110e */
[----:B------:R-:W-:-:S02]  /*235e0*/  ISETP.LT.OR P0, PT, R0, 0x2, !P3 ;  /* 0x000000020000780c */ /* 0x000fc40005f01670 */
[----:B------:R-:W-:Y:S01]  /*235f0*/  F2FP.SATFINITE.E5M2.F32.PACK_AB_MERGE_C R3, RZ, R3, RZ ;  /* 0x00000003ff03723e */ /* 0x000fe200048060ff */
[----:B------:R-:W-:Y:S01]  /*23600*/  FMUL R10, R10, UR20 ;  /* 0x000000140a0a7c20 */ /* 0x000fe20008400000 */
[----:B------:R-:W-:Y:S01]  /*23610*/  F2FP.SATFINITE.E5M2.F32.PACK_AB_MERGE_C R4, RZ, R4, RZ ;  /* 0x00000004ff04723e */ /* 0x000fe200048060ff */
[----:B------:R-:W-:Y:S01]  /*23620*/  FMUL R11, R11, UR20 ;  /* 0x000000140b0b7c20 */ /* 0x000fe20008400000 */
[----:B------:R-:W-:Y:S01]  /*23630*/  FMUL R12, R12, UR20 ;  /* 0x000000140c0c7c20 */ /* 0x000fe20008400000 */
[----:B------:R-:W-:Y:S01]  /*23640*/  FMUL R13, R13, UR20 ;  /* 0x000000140d0d7c20 */ /* 0x000fe20008400000 */
[----:B------:R-:W-:Y:S01]  /*23650*/  FMUL R14, R14, UR20 ;  /* 0x000000140e0e7c20 */ /* 0x000fe20008400000 */
[----:B------:R-:W-:Y:S01]  /*23660*/  FMUL R15, R15, UR20 ;  /* 0x000000140f0f7c20 */ /* 0x000fe20008400000 */
[----:B------:R-:W-:Y:S01]  /*23670*/  FMUL R16, R16, UR20 ;  /* 0x0000001410107c20 */ /* 0x000fe20008400000 */
[----:B------:R-:W-:Y:S01]  /*23680*/  FMUL R17, R17, UR20 ;  /* 0x0000001411117c20 */ /* 0x000fe20008400000 */
[----:B------:R-:W-:Y:S01]  /*23690*/  FMUL R18, R18, UR20 ;  /* 0x0000001412127c20 */ /* 0x000fe20008400000 */
[----:B------:R0:W-:Y:S01]  /*236a0*/  @!P0 STG.E.U8 desc[UR14][R24.64+0x1], R3 ;  /* 0x0000010318008986 */ /* 0x0001e2000c10110e */
[----:B------:R-:W-:-:S02]  /*236b0*/  ISETP.LT.OR P0, PT, R0, 0x1, !P2 ;  /* 0x000000010000780c */ /* 0x000fc40005701670 */
[----:B------:R-:W-:Y:S01]  /*236c0*/  F2FP.SATFINITE.E5M2.F32.PACK_AB_MERGE_C R5, RZ, R5, RZ ;  /* 0x00000005ff05723e */ /* 0x000fe200048060ff */
[----:B------:R-:W-:Y:S01]  /*236d0*/  FMUL R19, R19, UR20 ;  /* 0x0000001413137c20 */ /* 0x000fe20008400000 */
[----:B------:R-:W-:Y:S01]  /*236e0*/  FMUL R20, R20, UR20 ;  /* 0x0000001414147c20 */ /* 0x000fe20008400000 */
[----:B------:R-:W-:Y:S01]  /*236f0*/  FMUL R21, R21, UR20 ;  /* 0x0000001415157c20 */ /* 0x000fe20008400000 */
[----:B------:R-:W3:Y:S07]  /*23700*/  LDL.LU R39, [R1+0x204] ;  /* 0x0002040001277983 */ /* 0x000eee0000300800 */
[----:B------:R-:W-:Y:S01]  /*23710*/  @!P0 STG.E.U8 desc[UR14][R26.64], R4 ;  /* 0x000000041a008986 */ /* 0x000fe2000c10110e */
[----:B------:R-:W-:-:S02]  /*23720*/  ISETP.LT.OR P0, PT, R0, 0x2, !P2 ;  /* 0x000000020000780c */ /* 0x000fc40005701670 */
[----:B------:R-:W-:Y:S01]  /*23730*/  F2FP.SATFINITE.E5M2.F32.PACK_AB_MERGE_C R6, RZ, R6, RZ ;  /* 0x00000006ff06723e */ /* 0x000fe200048060ff */
[----:B------:R-:W-:Y:S01]  /*23740*/  FMUL R22, R22, UR20 ;  /* 0x0000001416167c20 */ /* 0x000fe20008400000 */
[----:B------:R-:W-:Y:S01]  /*23750*/  F2FP.SATFINITE.E5M2.F32.PACK_AB_MERGE_C R7, RZ, R7, RZ ;  /* 0x00000007ff07723e */ /* 0x000fe200048060ff */
[----:B------:R-:W4:Y:S08]  /*23760*/  LDL.LU R35, [R1+0x208] ;  /* 0x0002080001237983 */ /* 0x000f300000300800 */
[----:B------:R1:W-:Y:S01]  /*23770*/  @!P0 STG.E.U8 desc[UR14][R26.64+0x1], R5 ;  /* 0x000001051a008986 */ /* 0x0003e2000c10110e */
[----:B------:R-:W-:-:S02]  /*23780*/  ISETP.LT.OR P0, PT, R0, 0x9, !P2 ;  /* 0x000000090000780c */ /* 0x000fc40005701670 */
[----:B------:R-:W-:Y:S01]  /*23790*/  F2FP.SATFINITE.E5M2.F32.PACK_AB_MERGE_C R8, RZ, R8, RZ ;  /* 0x00000008ff08723e */ /* 0x000fe200048060ff */
[----:B------:R-:W-:Y:S01]  /*237a0*/  @!P1 STG.E.U8 desc[UR14][R24.64+0x8], R6 ;  /* 0x0000080618009986 */ /* 0x000fe2000c10110e */
[----:B------:R-:W-:-:S03]  /*237b0*/  ISETP.LT.OR P1, PT, R0, 0xa, !P2 ;  /* 0x0000000a0000780c */ /* 0x000fc60005721670 */
[----:B------:R-:W-:Y:S01]  /*237c0*/  @!P5 STG.E.U8 desc[UR14][R24.64+0x9], R7 ;  /* 0x000009071800d986 */ /* 0x000fe2000c10110e */
[C---:B------:R-:W-:Y:S02]  /*237d0*/  ISETP.LT.OR P5, PT, R0.reuse, 0x11, !P3 ;  /* 0x000000110000780c */ /* 0x040fe40005fa1670 */
[----:B------:R-:W-:Y:S01]  /*237e0*/  F2FP.SATFINITE.E5M2.F32.PACK_AB_MERGE_C R9, RZ, R9, RZ ;  /* 0x00000009ff09723e */ /* 0x000fe200048060ff */
[----:B------:R-:W-:Y:S01]  /*237f0*/  FMUL R23, R23, UR20 ;  /* 0x0000001417177c20 */ /* 0x000fe20008400000 */
[----:B------:R-:W-:Y:S01]  /*23800*/  F2FP.SATFINITE.E5M2.F32.PACK_AB_MERGE_C R10, RZ, R10, RZ ;  /* 0x0000000aff0a723e */ /* 0x000fe200048060ff */
[----:B------:R-:W-:Y:S01]  /*23810*/  @!P0 STG.E.U8 desc[UR14][R26.64+0x8], R8 ;  /* 0x000008081a008986 */ /* 0x000fe2000c10110e */
[C---:B------:R-:W-:Y:S02]  /*23820*/  ISETP.LT.OR P0, PT, R0.reuse, 0x12, !P3 ;  /* 0x000000120000780c */ /* 0x040fe40005f01670 */
[----:B------:R-:W-:Y:S01]  /*23830*/  F2FP.SATFINITE.E5M2.F32.PACK_AB_MERGE_C R11, RZ, R11, RZ ;  /* 0x0000000bff0b723e */ /* 0x000fe200048060ff */
[----:B------:R-:W-:Y:S01]  /*23840*/  @!P1 STG.E.U8 desc[UR14][R26.64+0x9], R9 ;  /* 0x000009091a009986 */ /* 0x000fe2000c10110e */
[----:B------:R-:W-:-:S03]  /*23850*/  ISETP.LT.OR P1, PT, R0, 0x11, !P2 ;  /* 0x000000110000780c */ /* 0x000fc60005721670 */
[----:B------:R-:W-:Y:S01]  /*23860*/  @!P5 STG.E.U8 desc[UR14][R24.64+0x10], R10 ;  /* 0x0000100a1800d986 */ /* 0x000fe2000c10110e */
[C---:B------:R-:W-:Y:S02]  /*23870*/  ISETP.LT.OR P5, PT, R0.reuse, 0x12, !P2 ;  /* 0x000000120000780c */ /* 0x040fe400057a1670 */
[----:B------:R-:W-:Y:S01]  /*23880*/  F2FP.SATFINITE.E5M2.F32.PACK_AB_MERGE_C R12, RZ, R12, RZ ;  /* 0x0000000cff0c723e */ /* 0x000fe200048060ff */
[----:B------:R-:W3:Y:S04]  /*23890*/  LDL.LU R33, [R1+0x20c] ;  /* 0x00020c0001217983 */ /* 0x000ee80000300800 */
[----:B------:R-:W-:Y:S01]  /*238a0*/  @!P0 STG.E.U8 desc[UR14][R24.64+0x11], R11 ;  /* 0x0000110b18008986 */ /* 0x000fe2000c10110e */
[----:B------:R-:W-:Y:S02]  /*238b0*/  ISETP.LT.OR P0, PT, R0, 0x19, !P3 ;  /* 0x000000190000780c */ /* 0x000fe40005f01670 */
[----:B------:R-:W-:-:S02]  /*238c0*/  F2FP.SATFINITE.E5M2.F32.PACK_AB_MERGE_C R13, RZ, R13, RZ ;  /* 0x0000000dff0d723e */ /* 0x000fc400048060ff */
[----:B------:R-:W-:Y:S01]  /*238d0*/  F2FP.SATFINITE.E5M2.F32.PACK_AB_MERGE_C R14, RZ, R14, RZ ;  /* 0x0000000eff0e723e */ /* 0x000fe200048060ff */
[----:B------:R-:W-:Y:S01]  /*238e0*/  @!P1 STG.E.U8 desc[UR14][R26.64+0x10], R12 ;  /* 0x0000100c1a009986 */ /* 0x000fe2000c10110e */
[----:B------:R-:W-:-:S03]  /*238f0*/  ISETP.LT.OR P1, PT, R0, 0x1a, !P3 ;  /* 0x0000001a0000780c */ /* 0x000fc60005f21670 */
[----:B------:R-:W-:Y:S01]  /*23900*/  @!P5 STG.E.U8 desc[UR14][R26.64+0x11], R13 ;  /* 0x0000110d1a00d986 */ /* 0x000fe2000c10110e */
[----:B------:R-:W-:-:S03]  /*23910*/  ISETP.LT.OR P5, PT, R0, 0x19, !P2 ;  /* 0x000000190000780c */ /* 0x000fc600057a1670 */
[----:B------:R-:W-:Y:S01]  /*23920*/  @!P0 STG.E.U8 desc[UR14][R24.64+0x18], R14 ;  /* 0x0000180e18008986 */ /* 0x000fe2000c10110e */
[C---:B------:R-:W-:Y:S02]  /*23930*/  ISETP.LT.OR P0, PT, R0.reuse, 0x1a, !P2 ;  /* 0x0000001a0000780c */ /* 0x040fe40005701670 */
[----:B------:R-:W-:Y:S01]  /*23940*/  F2FP.SATFINITE.E5M2.F32.PACK_AB_MERGE_C R15, RZ, R15, RZ ;  /* 0x0000000fff0f723e */ /* 0x000fe200048060ff */
[----:B------:R-:W3:Y:S01]  /*23950*/  LDL.LU R32, [R1+0x210] ;  /* 0x0002100001207983 */ /* 0x000ee20000300800 */
[----:B------:R-:W-:Y:S02]  /*23960*/  F2FP.SATFINITE.E5M2.F32.PACK_AB_MERGE_C R16, RZ, R16, RZ ;  /* 0x00000010ff10723e */ /* 0x000fe400048060ff */
[----:B------:R-:W-:Y:S01]  /*23970*/  F2FP.SATFINITE.E5M2.F32.PACK_AB_MERGE_C R17, RZ, R17, RZ ;  /* 0x00000011ff11723e */ /* 0x000fe200048060ff */
[----:B------:R-:W-:Y:S01]  /*23980*/  @!P1 STG.E.U8 desc[UR14][R24.64+0x19], R15 ;  /* 0x0000190f18009986 */ /* 0x000fe2000c10110e */
[----:B------:R-:W-:-:S03]  /*23990*/  ISETP.LT.OR P1, PT, R0, 0x21, !P3 ;  /* 0x000000210000780c */ /* 0x000fc60005f21670 */
[----:B------:R-:W-:Y:S01]  /*239a0*/  @!P5 STG.E.U8 desc[UR14][R26.64+0x18], R16 ;  /* 0x000018101a00d986 */ /* 0x000fe2000c10110e */
[----:B------:R-:W-:-:S03]  /*239b0*/  ISETP.LT.OR P5, PT, R0, 0x22, !P3 ;  /* 0x000000220000780c */ /* 0x000fc60005fa1670 */
[----:B------:R-:W-:Y:S01]  /*239c0*/  @!P0 STG.E.U8 desc[UR14][R26.64+0x19], R17 ;  /* 0x000019111a008986 */ /* 0x000fe2000c10110e */
[----:B------:R-:W-:Y:S02]  /*239d0*/  ISETP.LT.OR P0, PT, R0, 0x21, !P2 ;  /* 0x000000210000780c */ /* 0x000fe40005701670 */
[----:B------:R-:W-:Y:S01]  /*239e0*/  F2FP.SATFINITE.E5M2.F32.PACK_AB_MERGE_C R18, RZ, R18, RZ ;  /* 0x00000012ff12723e */ /* 0x000fe200048060ff */
[----:B------:R-:W-:Y:S01]  /*239f0*/  FMUL R152, R152, UR20 ;  /* 0x0000001498987c20 */ /* 0x000fe20008400000 */
[----:B------:R-:W-:Y:S01]  /*23a00*/  F2FP.SATFINITE.E5M2.F32.PACK_AB_MERGE_C R19, RZ, R19, RZ ;  /* 0x00000013ff13723e */ /* 0x000fe200048060ff */
[----:B------:R-:W-:Y:S01]  /*23a10*/  FMUL R153, R153, UR20 ;  /* 0x0000001499997c20 */ /* 0x000fe20008400000 */
        /* <DEDUP_REMOVED lines=24> */
[C---:B------:R-:W-:Y:S02]  /*23ba0*/  ISETP.LT.OR P1, PT, R0.reuse, 0x32, !P3 ;  /* 0x000000320000780c */ /* 0x040fe40005f21670 */
[C---:B------:R-:W-:Y:S01]  /*23bb0*/  ISETP.LT.OR P6, PT, R0.reuse, 0x32, !P2 ;  /* 0x000000320000780c */ /* 0x040fe200057c1670 */
[----:B------:R-:W-:Y:S01]  /*23bc0*/  @!P5 STG.E.U8 desc[UR14][R26.64+0x29], R153 ;  /* 0x000029991a00d986 */ /* 0x000fe2000c10110e */
[----:B------:R-:W-:-:S03]  /*23bd0*/  ISETP.LT.OR P5, PT, R0, 0x31, !P2 ;  /* 0x000000310000780c */ /* 0x000fc600057a1670 */
[----:B------:R-:W-:Y:S01]  /*23be0*/  @!P0 STG.E.U8 desc[UR14][R24.64+0x30], R154 ;  /* 0x0000309a18008986 */ /* 0x000fe2000c10110e */
[----:B------:R-:W-:Y:S01]  /*23bf0*/  ISETP.LT.OR P0, PT, R0, 0x39, !P3 ;  /* 0x000000390000780c */ /* 0x000fe20005f01670 */
[----:B------:R-:W-:Y:S01]  /*23c00*/  FMUL R158, R158, UR20 ;  /* 0x000000149e9e7c20 */ /* 0x000fe20008400000 */
[----:B------:R-:W-:Y:S01]  /*23c10*/  F2FP.SATFINITE.E5M2.F32.PACK_AB_MERGE_C R155, RZ, R155, RZ ;  /* 0x0000009bff9b723e */ /* 0x000fe200048060ff */
[----:B------:R-:W-:Y:S01]  /*23c20*/  FMUL R159, R159, UR20 ;  /* 0x000000149f9f7c20 */ /* 0x000fe20008400000 */
        /* <DEDUP_REMOVED lines=36> */
[----:B0-----:R-:W-:Y:S01]  /*23e70*/  F2FP.SATFINITE.E5M2.F32.PACK_AB_MERGE_C R3, RZ, R166, RZ ;  /* 0x000000a6ff03723e */ /* 0x001fe200048060ff */
[----:B------:R-:W-:Y:S01]  /*23e80*/  @!P1 STG.E.U8 desc[UR14][R24.64+0x41], R163 ;  /* 0x000041a318009986 */ /* 0x000fe2000c10110e */
[----:B------:R-:W-:-:S03]  /*23e90*/  ISETP.LT.OR P1, PT, R0, 0x4a, !P3 ;  /* 0x0000004a0000780c */ /* 0x000fc60005f21670 */
[----:B------:R-:W-:Y:S01]  /*23ea0*/  @!P5 STG.E.U8 desc[UR14][R26.64+0x40], R164 ;  /* 0x000040a41a00d986 */ /* 0x000fe2000c10110e */
[----:B------:R-:W-:-:S03]  /*23eb0*/  ISETP.LT.OR P5, PT, R0, 0x49, !P2 ;  /* 0x000000490000780c */ /* 0x000fc600057a1670 */
[----:B------:R-:W-:Y:S01]  /*23ec0*/  @!P6 STG.E.U8 desc[UR14][R26.64+0x41], R165 ;  /* 0x000041a51a00e986 */ /* 0x000fe2000c10110e */
[----:B------:R-:W-:-:S03]  /*23ed0*/  ISETP.LT.OR P6, PT, R0, 0x4a, !P2 ;  /* 0x0000004a0000780c */ /* 0x000fc600057c1670 */
[----:B------:R0:W-:Y:S01]  /*23ee0*/  @!P0 STG.E.U8 desc[UR14][R24.64+0x48], R3 ;  /* 0x0000480318008986 */ /* 0x0001e2000c10110e */
[----:B------:R-:W-:Y:S01]  /*23ef0*/  ISETP.LT.OR P0, PT, R0, 0x51, !P3 ;  /* 0x000000510000780c */ /* 0x000fe20005f01670 */
[----:B------:R-:W-:Y:S01]  /*23f00*/  FMUL R170, R170, UR20 ;  /* 0x00000014aaaa7c20 */ /* 0x000fe20008400000 */
[----:B------:R-:W-:Y:S01]  /*23f10*/  F2FP.SATFINITE.E5M2.F32.PACK_AB_MERGE_C R167, RZ, R167, RZ ;  /* 0x000000a7ffa7723e */ /* 0x000fe200048060ff */
[----:B------:R-:W-:Y:S01]  /*23f20*/  FMUL R171, R171, UR20 ;  /* 0x00000014abab7c20 */ /* 0x000fe20008400000 */
[----:B-1----:R-:W-:Y:S01]  /*23f30*/  F2FP.SATFINITE.E5M2.F32.PACK_AB_MERGE_C R5, RZ, R168, RZ ;  /* 0x000000a8ff05723e */ /* 0x002fe200048060ff */
[----:B------:R-:W-:Y:S01]  /*23f40*/  FMUL R172, R172, UR20 ;  /* 0x00000014acac7c20 */ /* 0x000fe20008400000 */
[----:B------:R-:W-:Y:S01]  /*23f50*/  F2FP.SATFINITE.E5M2.F32.PACK_AB_MERGE_C R169, RZ, R169, RZ ;  /* 0x000000a9ffa9723e */ /* 0x000fe200048060ff */
[----:B------:R-:W-:Y:S01]  /*23f60*/  @!P1 STG.E.U8 desc[UR14][R24.64+0x49], R167 ;  /* 0x000049a718009986 */ /* 0x000fe2000c10110e */
[----:B0-----:R-:W-:-:S03]  /*23f70*/  F2FP.SATFINITE.E5M2.F32.PACK_AB_MERGE_C R3, RZ, R170, RZ ;  /* 0x000000aaff03723e */ /* 0x001fc600048060ff */
[----:B------:R0:W-:Y:S01]  /*23f80*/  @!P5 STG.E.U8 desc[UR14][R26.64+0x48], R5 ;  /* 0x000048051a00d986 */ /* 0x0001e2000c10110e */
[C---:B------:R-:W-:Y:S02]  /*23f90*/  ISETP.LT.OR P1, PT, R0.reuse, 0x52, !P3 ;  /* 0x000000520000780c */ /* 0x040fe40005f21670 */
[C---:B------:R-:W-:Y:S01]  /*23fa0*/  ISETP.LT.OR P5, PT, R0.reuse, 0x51, !P2 ;  /* 0x000000510000780c */ /* 0x040fe200057a1670 */
[----:B------:R-:W-:Y:S01]  /*23fb0*/  @!P6 STG.E.U8 desc[UR14][R26.64+0x49], R169 ;  /* 0x000049a91a00e986 */ /* 0x000fe2000c10110e */
[----:B------:R-:W-:-:S03]  /*23fc0*/  ISETP.LT.OR P6, PT, R0, 0x52, !P2 ;  /* 0x000000520000780c */ /* 0x000fc600057c1670 */
[----:B------:R1:W-:Y:S01]  /*23fd0*/  @!P0 STG.E.U8 desc[UR14][R24.64+0x50], R3 ;  /* 0x0000500318008986 */ /* 0x0003e2000c10110e */
[----:B------:R-:W-:Y:S01]  /*23fe0*/  ISETP.LT.OR P0, PT, R0, 0x59, !P3 ;  /* 0x000000590000780c */ /* 0x000fe20005f01670 */
[----:B------:R-:W-:Y:S01]  /*23ff0*/  FMUL R173, R173, UR20 ;  /* 0x00000014adad7c20 */ /* 0x000fe20008400000 */
[----:B------:R-:W-:Y:S01]  /*24000*/  FMUL R174, R174, UR20 ;  /* 0x00000014aeae7c20 */ /* 0x000fe20008400000 */
[----:B------:R-:W-:Y:S01]  /*24010*/  F2FP.SATFINITE.E5M2.F32.PACK_AB_MERGE_C R171, RZ, R171, RZ ;  /* 0x000000abffab723e */ /* 0x000fe200048060ff */
[----:B------:R-:W-:Y:S01]  /*24020*/  FMUL R175, R175, UR20 ;  /* 0x00000014afaf7c20 */ /* 0x000fe20008400000 */
[----:B0-----:R-:W-:Y:S01]  /*24030*/  F2FP.SATFINITE.E5M2.F32.PACK_AB_MERGE_C R5, RZ, R172, RZ ;  /* 0x000000acff05723e */ /* 0x001fe200048060ff */
[----:B------:R-:W-:Y:S01]  /*24040*/  FMUL R176, R176, UR20 ;  /* 0x00000014b0b07c20 */ /* 0x000fe20008400000 */
[----:B------:R-:W-:Y:S01]  /*24050*/  F2FP.SATFINITE.E5M2.F32.PACK_AB_MERGE_C R173, RZ, R173, RZ ;  /* 0x000000adffad723e */ /* 0x000fe200048060ff */
[----:B------:R-:W-:Y:S01]  /*24060*/  @!P1 STG.E.U8 desc[UR14][R24.64+0x51], R171 ;  /* 0x000051ab18009986 */ /* 0x000fe2000c10110e */
[----:B-1----:R-:W-:-:S03]  /*24070*/  F2FP.SATFINITE.E5M2.F32.PACK_AB_MERGE_C R3, RZ, R174, RZ ;  /* 0x000000aeff03723e */ /* 0x002fc600048060ff */
        /* <DEDUP_REMOVED lines=220> */
[----:B------:R-:W3:Y:S01]  /*24e40*/  LDL.LU R38, [R1+0x214] ;  /* 0x0002140001267983 */ /* 0x000ee20000300800 */
[----:B------:R-:W-:Y:S02]  /*24e50*/  F2FP.SATFINITE.E5M2.F32.PACK_AB_MERGE_C R229, RZ, R229, RZ ;  /* 0x000000e5ffe5723e */ /* 0x000fe400048060ff */
[----:B-1----:R-:W-:Y:S01]  /*24e60*/  F2FP.SATFINITE.E5M2.F32.PACK_AB_MERGE_C R3, RZ, R230, RZ ;  /* 0x000000e6ff03723e */ /* 0x002fe200048060ff */
[----:B------:R-:W-:Y:S01]  /*24e70*/  @!P1 STG.E.U8 desc[UR14][R24.64+0xc1], R227 ;  /* 0x0000c1e318009986 */ /* 0x000fe2000c10110e */
[----:B------:R-:W-:-:S03]  /*24e80*/  ISETP.LT.OR P1, PT, R0, 0xca, !P3 ;  /* 0x000000ca0000780c */ /* 0x000fc60005f21670 */
[----:B------:R0:W-:Y:S01]  /*24e90*/  @!P5 STG.E.U8 desc[UR14][R26.64+0xc0], R5 ;  /* 0x0000c0051a00d986 */ /* 0x0001e2000c10110e */
[----:B------:R-:W-:-:S03]  /*24ea0*/  ISETP.LT.OR P5, PT, R0, 0xc9, !P2 ;  /* 0x000000c90000780c */ /* 0x000fc600057a1670 */
[----:B------:R-:W-:Y:S01]  /*24eb0*/  @!P6 STG.E.U8 desc[UR14][R26.64+0xc1], R229 ;  /* 0x0000c1e51a00e986 */ /* 0x000fe2000c10110e */
[----:B------:R-:W-:-:S03]  /*24ec0*/  ISETP.LT.OR P6, PT, R0, 0xca, !P2 ;  /* 0x000000ca0000780c */ /* 0x000fc600057c1670 */
[----:B------:R3:W-:Y:S01]  /*24ed0*/  @!P0 STG.E.U8 desc[UR14][R24.64+0xc8], R3 ;  /* 0x0000c80318008986 */ /* 0x0007e2000c10110e */
[----:B------:R-:W-:Y:S01]  /*24ee0*/  ISETP.LT.OR P0, PT, R0, 0xd1, !P3 ;  /* 0x000000d10000780c */ /* 0x000fe20005f01670 */
[----:B------:R-:W-:Y:S01]  /*24ef0*/  FMUL R232, R232, UR20 ;  /* 0x00000014e8e87c20 */ /* 0x000fe20008400000 */
[----:B------:R-:W-:Y:S01]  /*24f00*/  FMUL R233, R233, UR20 ;  /* 0x00000014e9e97c20 */ /* 0x000fe20008400000 */
[----:B------:R-:W3:Y:S01]  /*24f10*/  LDL.LU R37, [R1+0x218] ;  /* 0x0002180001257983 */ /* 0x000ee20000300800 */
[----:B------:R-:W-:Y:S01]  /*24f20*/  FMUL R234, R234, UR20 ;  /* 0x00000014eaea7c20 */ /* 0x000fe20008400000 */
[----:B------:R-:W-:Y:S02]  /*24f30*/  F2FP.SATFINITE.E5M2.F32.PACK_AB_MERGE_C R231, RZ, R231, RZ ;  /* 0x000000e7ffe7723e */ /* 0x000fe400048060ff */
[----:B------:R-:W3:Y:S01]  /*24f40*/  LDL.LU R36, [R1+0x21c] ;  /* 0x00021c0001247983 */ /* 0x000ee20000300800 */
[----:B0-----:R-:W-:Y:S01]  /*24f50*/  F2FP.SATFINITE.E5M2.F32.PACK_AB_MERGE_C R5, RZ, R232, RZ ;  /* 0x000000e8ff05723e */ /* 0x001fe200048060ff */
[----:B--2---:R-:W-:Y:S01]  /*24f60*/  FMUL R2, R40, UR20 ;  /* 0x0000001428027c20 */ /* 0x004fe20008400000 */
[----:B------:R-:W-:Y:S01]  /*24f70*/  F2FP.SATFINITE.E5M2.F32.PACK_AB_MERGE_C R233, RZ, R233, RZ ;  /* 0x000000e9ffe9723e */ /* 0x000fe200048060ff */
[----:B----4-:R-:W-:Y:S01]  /*24f80*/  FMUL R4, R35, UR20 ;  /* 0x0000001423047c20 */ /* 0x010fe20008400000 */
[----:B------:R-:W-:Y:S01]  /*24f90*/  F2FP.SATFINITE.E5M2.F32.PACK_AB_MERGE_C R7, RZ, R234, RZ ;  /* 0x000000eaff07723e */ /* 0x000fe200048060ff */
[----:B------:R-:W2:Y:S01]  /*24fa0*/  LDL.LU R35, [R1+0x220] ;  /* 0x0002200001237983 */ /* 0x000ea20000300800 */
[----:B------:R-:W-:Y:S01]  /*24fb0*/  FMUL R235, R235, UR20 ;  /* 0x00000014ebeb7c20 */ /* 0x000fe20008400000 */
[----:B------:R-:W-:Y:S01]  /*24fc0*/  FMUL R236, R236, UR20 ;  /* 0x00000014ecec7c20 */ /* 0x000fe20008400000 */
[----:B---3--:R-:W-:Y:S01]  /*24fd0*/  FMUL R3, R39, UR20 ;  /* 0x0000001427037c20 */ /* 0x008fe20008400000 */
[----:B------:R-:W-:Y:S01]  /*24fe0*/  @!P1 STG.E.U8 desc[UR14][R24.64+0xc9], R231 ;  /* 0x0000c9e718009986 */ /* 0x000fe2000c10110e */
[C---:B------:R-:W-:Y:S01]  /*24ff0*/  ISETP.LT.OR P1, PT, R0.reuse, 0xd2, !P3 ;  /* 0x000000d20000780c */ /* 0x040fe20005f21670 */
[----:B------:R-:W-:Y:S01]  /*25000*/  FMUL R237, R237, UR20 ;  /* 0x00000014eded7c20 */ /* 0x000fe20008400000 */
[----:B------:R-:W-:Y:S01]  /*25010*/  F2FP.SATFINITE.E5M2.F32.PACK_AB_MERGE_C R235, RZ, R235, RZ ;  /* 0x000000ebffeb723e */ /* 0x000fe200048060ff */
[----:B------:R0:W-:Y:S01]  /*25020*/  @!P5 STG.E.U8 desc[UR14][R26.64+0xc8], R5 ;  /* 0x0000c8051a00d986 */ /* 0x0001e2000c10110e */
[----:B------:R-:W-:-:S02]  /*25030*/  ISETP.LT.OR P5, PT, R0, 0xd1, !P2 ;  /* 0x000000d10000780c */ /* 0x000fc400057a1670 */
[----:B------:R-:W-:Y:S01]  /*25040*/  F2FP.SATFINITE.E5M2.F32.PACK_AB_MERGE_C R9, RZ, R236, RZ ;  /* 0x000000ecff09723e */ /* 0x000fe200048060ff */
[----:B------:R-:W-:Y:S01]  /*25050*/  @!P6 STG.E.U8 desc[UR14][R26.64+0xc9], R233 ;  /* 0x0000c9e91a00e986 */ /* 0x000fe2000c10110e */
[C---:B------:R-:W-:Y:S02]  /*25060*/  ISETP.LT.OR P6, PT, R0.reuse, 0xd2, !P2 ;  /* 0x000000d20000780c */ /* 0x040fe400057c1670 */
[----:B------:R-:W-:Y:S01]  /*25070*/  F2FP.SATFINITE.E5M2.F32.PACK_AB_MERGE_C R237, RZ, R237, RZ ;  /* 0x000000edffed723e */ /* 0x000fe200048060ff */
[----:B------:R1:W-:Y:S01]  /*25080*/  @!P0 STG.E.U8 desc[UR14][R24.64+0xd0], R7 ;  /* 0x0000d00718008986 */ /* 0x0003e2000c10110e */
[C---:B------:R-:W-:Y:S01]  /*25090*/  ISETP.LT.OR P0, PT, R0.reuse, 0xd9, !P3 ;  /* 0x000000d90000780c */ /* 0x040fe20005f01670 */
[----:B0-----:R-:W-:Y:S02]  /*250a0*/  FMUL R5, R33, UR20 ;  /* 0x0000001421057c20 */ /* 0x001fe40008400000 */
[----:B------:R-:W-:Y:S01]  /*250b0*/  @!P1 STG.E.U8 desc[UR14][R24.64+0xd1], R235 ;  /* 0x0000d1eb18009986 */ /* 0x000fe2000c10110e */
[----:B------:R-:W-:-:S03]  /*250c0*/  ISETP.LT.OR P1, PT, R0, 0xda, !P3 ;  /* 0x000000da0000780c */ /* 0x000fc60005f21670 */
[----:B------:R-:W3:Y:S01]  /*250d0*/  LDL.LU R33, [R1+0x224] ;  /* 0x0002240001217983 */ /* 0x000ee20000300800 */
[----:B-1----:R-:W-:Y:S01]  /*250e0*/  F2FP.SATFINITE.E5M2.F32.PACK_AB_MERGE_C R7, RZ, R2, RZ ;  /* 0x00000002ff07723e */ /* 0x002fe200048060ff */
[----:B------:R-:W-:Y:S02]  /*250f0*/  FMUL R2, R32, UR20 ;  /* 0x0000001420027c20 */ /* 0x000fe40008400000 */
[----:B------:R-:W4:Y:S04]  /*25100*/  LDL.LU R40, [R1+0x228] ;  /* 0x0002280001287983 */ /* 0x000f280000300800 */
[----:B------:R-:W4:Y:S04]  /*25110*/  LDL.LU R32, [R1+0x22c] ;  /* 0x00022c0001207983 */ /* 0x000f280000300800 */
[----:B------:R-:W4:Y:S01]  /*25120*/  LDL.LU R39, [R1+0x230] ;  /* 0x0002300001277983 */ /* 0x000f220000300800 */
[----:B------:R-:W-:-:S03]  /*25130*/  F2FP.SATFINITE.E5M2.F32.PACK_AB_MERGE_C R11, RZ, R4, RZ ;  /* 0x00000004ff0b723e */ /* 0x000fc600048060ff */
[----:B------:R0:W-:Y:S01]  /*25140*/  @!P5 STG.E.U8 desc[UR14][R26.64+0xd0], R9 ;  /* 0x0000d0091a00d986 */ /* 0x0001e2000c10110e */
[C---:B------:R-:W-:Y:S02]  /*25150*/  ISETP.LT.OR P5, PT, R0.reuse, 0xd9, !P2 ;  /* 0x000000d90000780c */ /* 0x040fe400057a1670 */
[----:B------:R-:W-:Y:S01]  /*25160*/  F2FP.SATFINITE.E5M2.F32.PACK_AB_MERGE_C R13, RZ, R5, RZ ;  /* 0x00000005ff0d723e */ /* 0x000fe200048060ff */
[----:B------:R-:W-:Y:S01]  /*25170*/  @!P6 STG.E.U8 desc[UR14][R26.64+0xd1], R237 ;  /* 0x0000d1ed1a00e986 */ /* 0x000fe2000c10110e */
[----:B------:R-:W-:Y:S02]  /*25180*/  ISETP.LT.OR P6, PT, R0, 0xda, !P2 ;  /* 0x000000da0000780c */ /* 0x000fe400057c1670 */
[----:B0-----:R-:W-:Y:S01]  /*25190*/  F2FP.SATFINITE.E5M2.F32.PACK_AB_MERGE_C R9, RZ, R3, RZ ;  /* 0x00000003ff09723e */ /* 0x001fe200048060ff */
[----:B------:R0:W-:Y:S04]  /*251a0*/  @!P0 STG.E.U8 desc[UR14][R24.64+0xd8], R7 ;  /* 0x0000d80718008986 */ /* 0x0001e8000c10110e */
[----:B------:R1:W-:Y:S01]  /*251b0*/  @!P1 STG.E.U8 desc[UR14][R24.64+0xd9], R9 ;  /* 0x0000d90918009986 */ /* 0x0003e2000c10110e */
[----:B0-----:R-:W-:-:S03]  /*251c0*/  F2FP.SATFINITE.E5M2.F32.PACK_AB_MERGE_C R7, RZ, R2, RZ ;  /* 0x00000002ff07723e */ /* 0x001fc600048060ff */
[----:B------:R0:W-:Y:S01]  /*251d0*/  @!P5 STG.E.U8 desc[UR14][R26.64+0xd8], R11 ;  /* 0x0000d80b1a00d986 */ /* 0x0001e2000c10110e */
[----:B------:R-:W-:-:S03]  /*251e0*/  FMUL R3, R38, UR20 ;  /* 0x0000001426037c20 */ /* 0x000fc60008400000 */
[----:B------:R-:W4:Y:S02]  /*251f0*/  LDL.LU R38, [R1+0x234] ;  /* 0x0002340001267983 */ /* 0x000f240000300800 */
[----:B-1----:R-:W-:Y:S01]  /*25200*/  F2FP.SATFINITE.E5M2.F32.PACK_AB_MERGE_C R9, RZ, R3, RZ ;  /* 0x00000003ff09723e */ /* 0x002fe200048060ff */
[----:B------:R-:W-:Y:S02]  /*25210*/  FMUL R4, R37, UR20 ;  /* 0x0000001425047c20 */ /* 0x000fe40008400000 */
[----:B------:R-:W4:Y:S01]  /*25220*/  LDL.LU R37, [R1+0x238] ;  /* 0x0002380001257983 */ /* 0x000f220000300800 */
[----:B------:R-:W-:-:S03]  /*25230*/  FMUL R5, R36, UR20 ;  /* 0x0000001424057c20 */ /* 0x000fc60008400000 */
[----:B------:R-:W4:Y:S01]  /*25240*/  LDL.LU R36, [R1+0x23c] ;  /* 0x00023c0001247983 */ /* 0x000f220000300800 */
[----:B--2---:R-:W-:-:S03]  /*25250*/  FMUL R2, R35, UR20 ;  /* 0x0000001423027c20 */ /* 0x004fc60008400000 */
[----:B------:R-:W2:Y:S01]  /*25260*/  LDL.LU R35, [R1+0x240] ;  /* 0x0002400001237983 */ /* 0x000ea20000300800 */
[----:B0-----:R-:W-:Y:S01]  /*25270*/  F2FP.SATFINITE.E5M2.F32.PACK_AB_MERGE_C R11, RZ, R4, RZ ;  /* 0x00000004ff0b723e */ /* 0x001fe200048060ff */
[----:B---3--:R-:W-:Y:S02]  /*25280*/  FMUL R3, R33, UR20 ;  /* 0x0000001421037c20 */ /* 0x008fe40008400000 */
[----:B------:R-:W3:Y:S01]  /*25290*/  LDL.LU R33, [R1+0x244] ;  /* 0x0002440001217983 */ /* 0x000ee20000300800 */
[----:B----4-:R-:W-:-:S03]  /*252a0*/  FMUL R4, R32, UR20 ;  /* 0x0000001420047c20 */ /* 0x010fc60008400000 */
[----:B------:R-:W4:Y:S04]  /*252b0*/  LDL.LU R32, [R1+0x248] ;  /* 0x0002480001207983 */ /* 0x000f280000300800 */
[----:B------:R0:W-:Y:S01]  /*252c0*/  @!P6 STG.E.U8 desc[UR14][R26.64+0xd9], R13 ;  /* 0x0000d90d1a00e986 */ /* 0x0001e2000c10110e */
[C---:B------:R-:W-:Y:S02]  /*252d0*/  ISETP.LT.OR P6, PT, R0.reuse, 0xe2, !P3 ;  /* 0x000000e20000780c */ /* 0x040fe40005fc1670 */
[C---:B------:R-:W-:Y:S02]  /*252e0*/  ISETP.LT.OR P5, PT, R0.reuse, 0xe1, !P3 ;  /* 0x000000e10000780c */ /* 0x040fe40005fa1670 */
[C---:B------:R-:W-:Y:S02]  /*252f0*/  ISETP.LT.OR P0, PT, R0.reuse, 0xe1, !P2 ;  /* 0x000000e10000780c */ /* 0x040fe40005701670 */
[----:B------:R-:W-:-:S02]  /*25300*/  ISETP.LT.OR P1, PT, R0, 0xe2, !P2 ;  /* 0x000000e20000780c */ /* 0x000fc40005721670 */
[----:B------:R-:W-:-:S05]  /*25310*/  F2FP.SATFINITE.E5M2.F32.PACK_AB_MERGE_C R5, RZ, R5, RZ ;  /* 0x00000005ff05723e */ /* 0x000fca00048060ff */
[----:B------:R-:W-:Y:S01]  /*25320*/  @!P6 STG.E.U8 desc[UR14][R24.64+0xe1], R9 ;  /* 0x0000e1091800e986 */ /* 0x000fe2000c10110e */
[----:B------:R-:W-:Y:S02]  /*25330*/  ISETP.LT.OR P6, PT, R0, 0xe9, !P3 ;  /* 0x000000e90000780c */ /* 0x000fe40005fc1670 */
[----:B0-----:R-:W-:Y:S01]  /*25340*/  F2FP.SATFINITE.E5M2.F32.PACK_AB_MERGE_C R13, RZ, R2, RZ ;  /* 0x00000002ff0d723e */ /* 0x001fe200048060ff */
[----:B------:R-:W-:Y:S01]  /*25350*/  FMUL R2, R40, UR20 ;  /* 0x0000001428027c20 */ /* 0x000fe20008400000 */
[----:B------:R0:W-:Y:S01]  /*25360*/  @!P5 STG.E.U8 desc[UR14][R24.64+0xe0], R7 ;  /* 0x0000e0071800d986 */ /* 0x0001e2000c10110e */
[----:B------:R-:W-:-:S03]  /*25370*/  ISETP.LT.OR P5, PT, R0, 0xea, !P2 ;  /* 0x000000ea0000780c */ /* 0x000fc600057a1670 */
[----:B------:R-:W-:Y:S01]  /*25380*/  @!P0 STG.E.U8 desc[UR14][R26.64+0xe0], R11 ;  /* 0x0000e00b1a008986 */ /* 0x000fe2000c10110e */
[----:B------:R-:W-:-:S03]  /*25390*/  ISETP.LT.OR P0, PT, R0, 0xea, !P3 ;  /* 0x000000ea0000780c */ /* 0x000fc60005f01670 */
[----:B------:R1:W-:Y:S01]  /*253a0*/  @!P1 STG.E.U8 desc[UR14][R26.64+0xe1], R5 ;  /* 0x0000e1051a009986 */ /* 0x0003e2000c10110e */
[----:B------:R-:W-:-:S03]  /*253b0*/  ISETP.LT.OR P1, PT, R0, 0xe9, !P2 ;  /* 0x000000e90000780c */ /* 0x000fc60005721670 */
[----:B------:R-:W4:Y:S01]  /*253c0*/  LDL.LU R40, [R1+0x24c] ;  /* 0x00024c0001287983 */ /* 0x000f220000300800 */
[----:B0-----:R-:W-:-:S03]  /*253d0*/  F2FP.SATFINITE.E5M2.F32.PACK_AB_MERGE_C R7, RZ, R3, RZ ;  /* 0x00000003ff07723e */ /* 0x001fc600048060ff */
[----:B------:R-:W-:Y:S01]  /*253e0*/  @!P6 STG.E.U8 desc[UR14][R24.64+0xe8], R13 ;  /* 0x0000e80d1800e986 */ /* 0x000fe2000c10110e */
[----:B-1----:R-:W-:Y:S01]  /*253f0*/  F2FP.SATFINITE.E5M2.F32.PACK_AB_MERGE_C R5, RZ, R2, RZ ;  /* 0x00000002ff05723e */ /* 0x002fe200048060ff */
[----:B------:R-:W-:Y:S02]  /*25400*/  FMUL R2, R39, UR20 ;  /* 0x0000001427027c20 */ /* 0x000fe40008400000 */
[----:B------:R-:W4:Y:S01]  /*25410*/  LDL.LU R39, [R1+0x250] ;  /* 0x0002500001277983 */ /* 0x000f220000300800 */
[----:B------:R-:W-:Y:S02]  /*25420*/  ISETP.LT.OR P6, PT, R0, 0xf1, !P3 ;  /* 0x000000f10000780c */ /* 0x000fe40005fc1670 */
[----:B------:R-:W-:Y:S02]  /*25430*/  F2FP.SATFINITE.E5M2.F32.PACK_AB_MERGE_C R9, RZ, R4, RZ ;  /* 0x00000004ff09723e */ /* 0x000fe400048060ff */
[----:B------:R-:W-:Y:S01]  /*25440*/  F2FP.SATFINITE.E5M2.F32.PACK_AB_MERGE_C R11, RZ, R2, RZ ;  /* 0x00000002ff0b723e */ /* 0x000fe200048060ff */
[----:B------:R0:W-:Y:S04]  /*25450*/  @!P0 STG.E.U8 desc[UR14][R24.64+0xe9], R7 ;  /* 0x0000e90718008986 */ /* 0x0001e8000c10110e */
[----:B------:R1:W-:Y:S04]  /*25460*/  @!P5 STG.E.U8 desc[UR14][R26.64+0xe9], R9 ;  /* 0x0000e9091a00d986 */ /* 0x0003e8000c10110e */
[----:B------:R-:W-:Y:S04]  /*25470*/  @!P1 STG.E.U8 desc[UR14][R26.64+0xe8], R5 ;  /* 0x0000e8051a009986 */ /* 0x000fe8000c10110e */
[----:B------:R2:W-:Y:S01]  /*25480*/  @!P6 STG.E.U8 desc[UR14][R24.64+0xf0], R11 ;  /* 0x0000f00b1800e986 */ /* 0x0005e2000c10110e */
[----:B------:R-:W-:-:S03]  /*25490*/  FMUL R3, R38, UR20 ;  /* 0x0000001426037c20 */ /* 0x000fc60008400000 */
[----:B------:R-:W4:Y:S02]  /*254a0*/  LDL.LU R38, [R1+0x254] ;  /* 0x0002540001267983 */ /* 0x000f240000300800 */
[----:B0-----:R-:W-:Y:S01]  /*254b0*/  F2FP.SATFINITE.E5M2.F32.PACK_AB_MERGE_C R7, RZ, R3, RZ ;  /* 0x00000003ff07723e */ /* 0x001fe200048060ff */
[----:B------:R-:W-:Y:S02]  /*254c0*/  FMUL R4, R37, UR20 ;  /* 0x0000001425047c20 */ /* 0x000fe40008400000 */
[----:B------:R-:W4:Y:S01]  /*254d0*/  LDL.LU R37, [R1+0x258] ;  /* 0x0002580001257983 */ /* 0x000f220000300800 */
[----:B------:R-:W-:-:S03]  /*254e0*/  FMUL R2, R36, UR20 ;  /* 0x0000001424027c20 */ /* 0x000fc60008400000 */
[----:B------:R-:W4:Y:S02]  /*254f0*/  LDL.LU R36, [R1+0x25c] ;  /* 0x00025c0001247983 */ /* 0x000f240000300800 */
[----:B-1----:R-:W-:Y:S01]  /*25500*/  F2FP.SATFINITE.E5M2.F32.PACK_AB_MERGE_C R9, RZ, R2, RZ ;  /* 0x00000002ff09723e */ /* 0x002fe200048060ff */
[----:B--2---:R-:W-:Y:S02]  /*25510*/  FMUL R2, R35, UR20 ;  /* 0x0000001423027c20 */ /* 0x004fe40008400000 */
[----:B------:R-:W2:Y:S03]  /*25520*/  LDL.LU R35, [R1+0x260] ;  /* 0x0002600001237983 */ /* 0x000ea60000300800 */
[----:B------:R-:W-:Y:S01]  /*25530*/  F2FP.SATFINITE.E5M2.F32.PACK_AB_MERGE_C R11, RZ, R2, RZ ;  /* 0x00000002ff0b723e */ /* 0x000fe200048060ff */
[----:B---3--:R-:W-:Y:S02]  /*25540*/  FMUL R3, R33, UR20 ;  /* 0x0000001421037c20 */ /* 0x008fe40008400000 */
[----:B------:R-:W3:Y:S01]  /*25550*/  LDL.LU R33, [R1+0x264] ;  /* 0x0002640001217983 */ /* 0x000ee20000300800 */
[----:B----4-:R-:W-:-:S03]  /*25560*/  FMUL R2, R32, UR20 ;  /* 0x0000001420027c20 */ /* 0x010fc60008400000 */
[----:B------:R-:W4:Y:S01]  /*25570*/  LDL.LU R32, [R1+0x268] ;  /* 0x0002680001207983 */ /* 0x000f220000300800 */
[C---:B------:R-:W-:Y:S02]  /*25580*/  ISETP.LT.OR P0, PT, R0.reuse, 0xf2, !P3 ;  /* 0x000000f20000780c */ /* 0x040fe40005f01670 */
[C---:B------:R-:W-:Y:S02]  /*25590*/  ISETP.LT.OR P5, PT, R0.reuse, 0xf2, !P2 ;  /* 0x000000f20000780c */ /* 0x040fe400057a1670 */
[C---:B------:R-:W-:Y:S02]  /*255a0*/  ISETP.LT.OR P1, PT, R0.reuse, 0xf1, !P2 ;  /* 0x000000f10000780c */ /* 0x040fe40005721670 */
[----:B------:R-:W-:Y:S02]  /*255b0*/  ISETP.LT.OR P6, PT, R0, 0xf9, !P3 ;  /* 0x000000f90000780c */ /* 0x000fe40005fc1670 */
[----:B------:R-:W-:Y:S02]  /*255c0*/  F2FP.SATFINITE.E5M2.F32.PACK_AB_MERGE_C R13, RZ, R3, RZ ;  /* 0x00000003ff0d723e */ /* 0x000fe400048060ff */
[----:B------:R-:W-:-:S03]  /*255d0*/  F2FP.SATFINITE.E5M2.F32.PACK_AB_MERGE_C R5, RZ, R4, RZ ;  /* 0x00000004ff05723e */ /* 0x000fc600048060ff */
[----:B------:R0:W-:Y:S01]  /*255e0*/  @!P0 STG.E.U8 desc[UR14][R24.64+0xf1], R7 ;  /* 0x0000f10718008986 */ /* 0x0001e2000c10110e */
[----:B------:R-:W-:-:S03]  /*255f0*/  ISETP.LT.OR P3, PT, R0, 0xfa, !P3 ;  /* 0x000000fa0000780c */ /* 0x000fc60005f61670 */
[----:B------:R1:W-:Y:S01]  /*25600*/  @!P5 STG.E.U8 desc[UR14][R26.64+0xf1], R9 ;  /* 0x0000f1091a00d986 */ /* 0x0003e2000c10110e */
[----:B------:R-:W-:Y:S02]  /*25610*/  ISETP.LT.OR P5, PT, R0, 0xf9, !P2 ;  /* 0x000000f90000780c */ /* 0x000fe400057a1670 */
[----:B0-----:R-:W-:Y:S01]  /*25620*/  F2FP.SATFINITE.E5M2.F32.PACK_AB_MERGE_C R7, RZ, R2, RZ ;  /* 0x00000002ff07723e */ /* 0x001fe200048060ff */
[----:B------:R-:W-:Y:S01]  /*25630*/  @!P1 STG.E.U8 desc[UR14][R26.64+0xf0], R5 ;  /* 0x0000f0051a009986 */ /* 0x000fe2000c10110e */
[----:B------:R-:W-:-:S03]  /*25640*/  FMUL R2, R40, UR20 ;  /* 0x0000001428027c20 */ /* 0x000fc60008400000 */
[----:B------:R-:W4:Y:S01]  /*25650*/  LDL.LU R40, [R1+0x26c] ;  /* 0x00026c0001287983 */ /* 0x000f220000300800 */
[----:B------:R-:W-:-:S03]  /*25660*/  FMUL R3, R39, UR20 ;  /* 0x0000001427037c20 */ /* 0x000fc60008400000 */
[----:B------:R-:W4:Y:S01]  /*25670*/  LDL.LU R39, [R1+0x270] ;  /* 0x0002700001277983 */ /* 0x000f220000300800 */
[----:B-1----:R-:W-:-:S03]  /*25680*/  F2FP.SATFINITE.E5M2.F32.PACK_AB_MERGE_C R9, RZ, R2, RZ ;  /* 0x00000002ff09723e */ /* 0x002fc600048060ff */
        /* <DEDUP_REMOVED lines=17> */
[----:B------:R-:W4:Y:S01]  /*257a0*/  LDL.LU R32, [R1+0x288] ;  /* 0x0002880001207983 */ /* 0x000f220000300800 */
[----:B------:R-:W-:Y:S02]  /*257b0*/  ISETP.GE.AND P1, PT, R34, 0x81, PT ;  /* 0x000000812200780c */ /* 0x000fe40003f26270 */
[C---:B------:R-:W-:Y:S02]  /*257c0*/  ISETP.LT.OR P2, PT, R0.reuse, 0xfa, !P2 ;  /* 0x000000fa0000780c */ /* 0x040fe40005741670 */
[C---:B------:R-:W-:Y:S02]  /*257d0*/  ISETP.LT.OR P6, PT, R0.reuse, 0x1, !P1 ;  /* 0x000000010000780c */ /* 0x040fe40004fc1670 */
[----:B------:R-:W-:Y:S02]  /*257e0*/  ISETP.LT.OR P3, PT, R0, 0x2, !P1 ;  /* 0x000000020000780c */ /* 0x000fe40004f61670 */
[----:B------:R-:W-:-:S07]  /*257f0*/  ISETP.GE.AND P0, PT, R34, 0x89, PT ;  /* 0x000000892200780c */ /* 0x000fce0003f06270 */
[----:B------:R0:W-:Y:S04]  /*25800*/  @!P2 STG.E.U8 desc[UR14][R26.64+0xf9], R9 ;  /* 0x0000f9091a00a986 */ /* 0x0001e8000c10110e */
[----:B------:R-:W-:Y:S01]  /*25810*/  @!P6 STG.E.U8 desc[UR14][R30.64], R11 ;  /* 0x0000000b1e00e986 */ /* 0x000fe2000c10110e */
[C---:B------:R-:W-:Y:S02]  /*25820*/  ISETP.LT.OR P6, PT, R0.reuse, 0x2, !P0 ;  /* 0x000000020000780c */ /* 0x040fe400047c1670 */
[C---:B------:R-:W-:Y:S01]  /*25830*/  ISETP.LT.OR P5, PT, R0.reuse, 0x1, !P0 ;  /* 0x000000010000780c */ /* 0x040fe200047a1670 */
[----:B------:R1:W-:Y:S01]  /*25840*/  @!P3 STG.E.U8 desc[UR14][R30.64+0x1], R13 ;  /* 0x0000010d1e00b986 */ /* 0x0003e2000c10110e */
[----:B------:R-:W-:Y:S02]  /*25850*/  ISETP.LT.OR P2, PT, R0, 0xa, !P1 ;  /* 0x0000000a0000780c */ /* 0x000fe40004f41670 */
[----:B0-----:R-:W-:Y:S01]  /*25860*/  F2FP.SATFINITE.E5M2.F32.PACK_AB_MERGE_C R9, RZ, R3, RZ ;  /* 0x00000003ff09723e */ /* 0x001fe200048060ff */
[----:B------:R-:W-:-:S02]  /*25870*/  FMUL R3, R40, UR20 ;  /* 0x0000001428037c20 */ /* 0x000fc40008400000 */
[----:B------:R-:W4:Y:S01]  /*25880*/  LDL.LU R40, [R1+0x28c] ;  /* 0x00028c0001287983 */ /* 0x000f220000300800 */
[----:B-1----:R-:W-:Y:S02]  /*25890*/  F2FP.SATFINITE.E5M2.F32.PACK_AB_MERGE_C R13, RZ, R2, RZ ;  /* 0x00000002ff0d723e */ /* 0x002fe400048060ff */
[C---:B------:R-:W-:Y:S01]  /*258a0*/  ISETP.LT.OR P3, PT, R0.reuse, 0x9, !P1 ;  /* 0x000000090000780c */ /* 0x040fe20004f61670 */
[----:B------:R0:W-:Y:S01]  /*258b0*/  @!P6 STG.E.U8 desc[UR14][R28.64+0x1], R7 ;  /* 0x000001071c00e986 */ /* 0x0001e2000c10110e */
[----:B------:R-:W-:Y:S01]  /*258c0*/  F2FP.SATFINITE.E5M2.F32.PACK_AB_MERGE_C R5, RZ, R5, RZ ;  /* 0x00000005ff05723e */ /* 0x000fe200048060ff */
[----:B------:R-:W-:Y:S02]  /*258d0*/  FMUL R2, R39, UR20 ;  /* 0x0000001427027c20 */ /* 0x000fe40008400000 */
[----:B------:R-:W4:Y:S01]  /*258e0*/  LDL.LU R39, [R1+0x290] ;  /* 0x0002900001277983 */ /* 0x000f220000300800 */
[----:B------:R-:W-:Y:S02]  /*258f0*/  F2FP.SATFINITE.E5M2.F32.PACK_AB_MERGE_C R11, RZ, R4, RZ ;  /* 0x00000004ff0b723e */ /* 0x000fe400048060ff */
[----:B------:R-:W-:-:S02]  /*25900*/  ISETP.LT.OR P6, PT, R0, 0xa, !P0 ;  /* 0x0000000a0000780c */ /* 0x000fc400047c1670 */
[----:B0-----:R-:W-:Y:S01]  /*25910*/  F2FP.SATFINITE.E5M2.F32.PACK_AB_MERGE_C R7, RZ, R2, RZ ;  /* 0x00000002ff07723e */ /* 0x001fe200048060ff */
[----:B------:R0:W-:Y:S04]  /*25920*/  @!P5 STG.E.U8 desc[UR14][R28.64], R5 ;  /* 0x000000051c00d986 */ /* 0x0001e8000c10110e */
[----:B------:R-:W-:Y:S04]  /*25930*/  @!P2 STG.E.U8 desc[UR14][R30.64+0x9], R11 ;  /* 0x0000090b1e00a986 */ /* 0x000fe8000c10110e */
[----:B------:R1:W-:Y:S01]  /*25940*/  @!P3 STG.E.U8 desc[UR14][R30.64+0x8], R9 ;  /* 0x000008091e00b986 */ /* 0x0003e2000c10110e */
[----:B0-----:R-:W-:-:S05]  /*25950*/  F2FP.SATFINITE.E5M2.F32.PACK_AB_MERGE_C R5, RZ, R3, RZ ;  /* 0x00000003ff05723e */ /* 0x001fca00048060ff */
[----:B------:R4:W-:Y:S01]  /*25960*/  @!P6 STG.E.U8 desc[UR14][R28.64+0x9], R5 ;  /* 0x000009051c00e986 */ /* 0x0009e2000c10110e */
[----:B------:R-:W-:-:S03]  /*25970*/  FMUL R4, R38, UR20 ;  /* 0x0000001426047c20 */ /* 0x000fc60008400000 */
[----:B------:R-:W4:Y:S02]  /*25980*/  LDL.LU R38, [R1+0x294] ;  /* 0x0002940001267983 */ /* 0x000f240000300800 */
[----:B-1----:R-:W-:Y:S01]  /*25990*/  F2FP.SATFINITE.E5M2.F32.PACK_AB_MERGE_C R9, RZ, R4, RZ ;  /* 0x00000004ff09723e */ /* 0x002fe200048060ff */
[----:B------:R-:W-:Y:S02]  /*259a0*/  FMUL R2, R37, UR20 ;  /* 0x0000001425027c20 */ /* 0x000fe40008400000 */
[----:B------:R-:W4:Y:S03]  /*259b0*/  LDL.LU R37, [R1+0x298] ;  /* 0x0002980001257983 */ /* 0x000f260000300800 */
[----:B------:R-:W-:Y:S01]  /*259c0*/  F2FP.SATFINITE.E5M2.F32.PACK_AB_MERGE_C R11, RZ, R2, RZ ;  /* 0x00000002ff0b723e */ /* 0x000fe200048060ff */
[----:B------:R-:W-:Y:S02]  /*259d0*/  FMUL R2, R36, UR20 ;  /* 0x0000001424027c20 */ /* 0x000fe40008400000 */
[----:B------:R-:W4:Y:S01]  /*259e0*/  LDL.LU R36, [R1+0x29c] ;  /* 0x00029c0001247983 */ /* 0x000f220000300800 */
[----:B--2---:R-:W-:-:S03]  /*259f0*/  FMUL R3, R35, UR20 ;  /* 0x0000001423037c20 */ /* 0x004fc60008400000 */
[----:B------:R-:W2:Y:S01]  /*25a00*/  LDL.LU R35, [R1+0x2a0] ;  /* 0x0002a00001237983 */ /* 0x000ea20000300800 */
[----:B---3--:R-:W-:-:S03]  /*25a10*/  FMUL R4, R33, UR20 ;  /* 0x0000001421047c20 */ /* 0x008fc60008400000 */
[----:B------:R-:W3:Y:S01]  /*25a20*/  LDL.LU R33, [R1+0x2a4] ;  /* 0x0002a40001217983 */ /* 0x000ee20000300800 */
[----:B----4-:R-:W-:-:S03]  /*25a30*/  FMUL R5, R32, UR20 ;  /* 0x0000001420057c20 */ /* 0x010fc60008400000 */
[----:B------:R-:W4:Y:S01]  /*25a40*/  LDL.LU R32, [R1+0x2a8] ;  /* 0x0002a80001207983 */ /* 0x000f220000300800 */
[C---:B------:R-:W-:Y:S02]  /*25a50*/  ISETP.LT.OR P5, PT, R0.reuse, 0x9, !P0 ;  /* 0x000000090000780c */ /* 0x040fe400047a1670 */
[C---:B------:R-:W-:Y:S02]  /*25a60*/  ISETP.LT.OR P3, PT, R0.reuse, 0x11, !P1 ;  /* 0x000000110000780c */ /* 0x040fe40004f61670 */
[C---:B------:R-:W-:Y:S02]  /*25a70*/  ISETP.LT.OR P2, PT, R0.reuse, 0x12, !P1 ;  /* 0x000000120000780c */ /* 0x040fe40004f41670 */
[----:B------:R-:W-:-:S07]  /*25a80*/  ISETP.LT.OR P6, PT, R0, 0x12, !P0 ;  /* 0x000000120000780c */ /* 0x000fce00047c1670 */
[----:B------:R-:W-:Y:S01]  /*25a90*/  @!P5 STG.E.U8 desc[UR14][R28.64+0x8], R13 ;  /* 0x0000080d1c00d986 */ /* 0x000fe2000c10110e */
[----:B------:R-:W-:-:S03]  /*25aa0*/  ISETP.LT.OR P5, PT, R0, 0x11, !P0 ;  /* 0x000000110000780c */ /* 0x000fc600047a1670 */
[----:B------:R0:W-:Y:S01]  /*25ab0*/  @!P3 STG.E.U8 desc[UR14][R30.64+0x10], R7 ;  /* 0x000010071e00b986 */ /* 0x0001e2000c10110e */
[----:B------:R-:W-:-:S03]  /*25ac0*/  ISETP.LT.OR P3, PT, R0, 0x19, !P1 ;  /* 0x000000190000780c */ /* 0x000fc60004f61670 */
[----:B------:R1:W-:Y:S01]  /*25ad0*/  @!P2 STG.E.U8 desc[UR14][R30.64+0x11], R9 ;  /* 0x000011091e00a986 */ /* 0x0003e2000c10110e */
[----:B------:R-:W-:Y:S02]  /*25ae0*/  ISETP.LT.OR P2, PT, R0, 0x1a, !P1 ;  /* 0x0000001a0000780c */ /* 0x000fe40004f41670 */
[----:B0-----:R-:W-:Y:S01]  /*25af0*/  F2FP.SATFINITE.E5M2.F32.PACK_AB_MERGE_C R7, RZ, R2, RZ ;  /* 0x00000002ff07723e */ /* 0x001fe200048060ff */
[----:B------:R-:W-:Y:S01]  /*25b00*/  FMUL R2, R40, UR20 ;  /* 0x0000001428027c20 */ /* 0x000fe20008400000 */
[----:B-1----:R-:W-:Y:S01]  /*25b10*/  F2FP.SATFINITE.E5M2.F32.PACK_AB_MERGE_C R9, RZ, R3, RZ ;  /* 0x00000003ff09723e */ /* 0x002fe200048060ff */
[----:B------:R-:W4:Y:S01]  /*25b20*/  LDL.LU R40, [R1+0x2ac] ;  /* 0x0002ac0001287983 */ /* 0x000f220000300800 */
[----:B------:R-:W-:-:S03]  /*25b30*/  F2FP.SATFINITE.E5M2.F32.PACK_AB_MERGE_C R13, RZ, R4, RZ ;  /* 0x00000004ff0d723e */ /* 0x000fc600048060ff */
[----:B------:R0:W-:Y:S01]  /*25b40*/  @!P6 STG.E.U8 desc[UR14][R28.64+0x11], R7 ;  /* 0x000011071c00e986 */ /* 0x0001e2000c10110e */
[----:B------:R-:W-:Y:S01]  /*25b50*/  ISETP.LT.OR P6, PT, R0, 0x1a, !P0 ;  /* 0x0000001a0000780c */ /* 0x000fe200047c1670 */
[----:B------:R-:W-:Y:S02]  /*25b60*/  FMUL R3, R39, UR20 ;  /* 0x0000001427037c20 */ /* 0x000fe40008400000 */
[----:B------:R-:W4:Y:S01]  /*25b70*/  LDL.LU R39, [R1+0x2b0] ;  /* 0x0002b00001277983 */ /* 0x000f220000300800 */
[----:B0-----:R-:W-:-:S03]  /*25b80*/  F2FP.SATFINITE.E5M2.F32.PACK_AB_MERGE_C R7, RZ, R2, RZ ;  /* 0x00000002ff07723e */ /* 0x001fc600048060ff */
[----:B------:R-:W-:Y:S04]  /*25b90*/  @!P5 STG.E.U8 desc[UR14][R28.64+0x10], R11 ;  /* 0x0000100b1c00d986 */ /* 0x000fe8000c10110e */
[----:B------:R0:W-:Y:S04]  /*25ba0*/  @!P3 STG.E.U8 desc[UR14][R30.64+0x18], R9 ;  /* 0x000018091e00b986 */ /* 0x0001e8000c10110e */
[----:B------:R1:W-:Y:S01]  /*25bb0*/  @!P2 STG.E.U8 desc[UR14][R30.64+0x19], R13 ;  /* 0x0000190d1e00a986 */ /* 0x0003e2000c10110e */
[----:B0-----:R-:W-:-:S03]  /*25bc0*/  F2FP.SATFINITE.E5M2.F32.PACK_AB_MERGE_C R9, RZ, R3, RZ ;  /* 0x00000003ff09723e */ /* 0x001fc600048060ff */
[----:B------:R0:W-:Y:S01]  /*25bd0*/  @!P6 STG.E.U8 desc[UR14][R28.64+0x19], R7 ;  /* 0x000019071c00e986 */ /* 0x0001e2000c10110e */
[----:B------:R-:W-:-:S03]  /*25be0*/  FMUL R4, R38, UR20 ;  /* 0x0000001426047c20 */ /* 0x000fc60008400000 */
[----:B------:R-:W4:Y:S02]  /*25bf0*/  LDL.LU R38, [R1+0x2b4] ;  /* 0x0002b40001267983 */ /* 0x000f240000300800 */
[----:B------:R-:W-:Y:S01]  /*25c00*/  F2FP.SATFINITE.E5M2.F32.PACK_AB_MERGE_C R11, RZ, R4, RZ ;  /* 0x00000004ff0b723e */ /* 0x000fe200048060ff */
[----:B------:R-:W-:Y:S02]  /*25c10*/  FMUL R2, R37, UR20 ;  /* 0x0000001425027c20 */ /* 0x000fe40008400000 */
[----:B------:R-:W4:Y:S03]  /*25c20*/  LDL.LU R37, [R1+0x2b8] ;  /* 0x0002b80001257983 */ /* 0x000f260000300800 */
[----:B-1----:R-:W-:Y:S01]  /*25c30*/  F2FP.SATFINITE.E5M2.F32.PACK_AB_MERGE_C R13, RZ, R2, RZ ;  /* 0x00000002ff0d723e */ /* 0x002fe200048060ff */
[----:B------:R-:W-:Y:S02]  /*25c40*/  FMUL R3, R36, UR20 ;  /* 0x0000001424037c20 */ /* 0x000fe40008400000 */
[----:B------:R-:W4:Y:S01]  /*25c50*/  LDL.LU R36, [R1+0x2bc] ;  /* 0x0002bc0001247983 */ /* 0x000f220000300800 */
[----:B--2---:R-:W-:-:S03]  /*25c60*/  FMUL R2, R35, UR20 ;  /* 0x0000001423027c20 */ /* 0x004fc60008400000 */
[----:B------:R-:W2:Y:S02]  /*25c70*/  LDL.LU R35, [R1+0x2c0] ;  /* 0x0002c00001237983 */ /* 0x000ea40000300800 */
[----:B0-----:R-:W-:Y:S01]  /*25c80*/  F2FP.SATFINITE.E5M2.F32.PACK_AB_MERGE_C R7, RZ, R2, RZ ;  /* 0x00000002ff07723e */ /* 0x001fe200048060ff */
[----:B---3--:R-:W-:Y:S02]  /*25c90*/  FMUL R4, R33, UR20 ;  /* 0x0000001421047c20 */ /* 0x008fe40008400000 */
[----:B------:R-:W3:Y:S01]  /*25ca0*/  LDL.LU R33, [R1+0x2c4] ;  /* 0x0002c40001217983 */ /* 0x000ee20000300800 */
[----:B----4-:R-:W-:-:S03]  /*25cb0*/  FMUL R2, R32, UR20 ;  /* 0x0000001420027c20 */ /* 0x010fc60008400000 */
[----:B------:R-:W4:Y:S01]  /*25cc0*/  LDL.LU R32, [R1+0x2c8] ;  /* 0x0002c80001207983 */ /* 0x000f220000300800 */
[C---:B------:R-:W-:Y:S02]  /*25cd0*/  ISETP.LT.OR P5, PT, R0.reuse, 0x19, !P0 ;  /* 0x000000190000780c */ /* 0x040fe400047a1670 */
[C---:B------:R-:W-:Y:S02]  /*25ce0*/  ISETP.LT.OR P3, PT, R0.reuse, 0x21, !P1 ;  /* 0x000000210000780c */ /* 0x040fe40004f61670 */
[C---:B------:R-:W-:Y:S02]  /*25cf0*/  ISETP.LT.OR P2, PT, R0.reuse, 0x22, !P1 ;  /* 0x000000220000780c */ /* 0x040fe40004f41670 */
[----:B------:R-:W-:Y:S02]  /*25d00*/  F2FP.SATFINITE.E5M2.F32.PACK_AB_MERGE_C R5, RZ, R5, RZ ;  /* 0x00000005ff05723e */ /* 0x000fe400048060ff */
[----:B------:R-:W-:-:S05]  /*25d10*/  ISETP.LT.OR P6, PT, R0, 0x22, !P0 ;  /* 0x000000220000780c */ /* 0x000fca00047c1670 */
[----:B------:R0:W-:Y:S01]  /*25d20*/  @!P5 STG.E.U8 desc[UR14][R28.64+0x18], R5 ;  /* 0x000018051c00d986 */ /* 0x0001e2000c10110e */
[----:B------:R-:W-:-:S03]  /*25d30*/  ISETP.LT.OR P5, PT, R0, 0x21, !P0 ;  /* 0x000000210000780c */ /* 0x000fc600047a1670 */
[----:B------:R-:W-:Y:S01]  /*25d40*/  @!P3 STG.E.U8 desc[UR14][R30.64+0x20], R9 ;  /* 0x000020091e00b986 */ /* 0x000fe2000c10110e */
[----:B------:R-:W-:-:S03]  /*25d50*/  ISETP.LT.OR P3, PT, R0, 0x29, !P1 ;  /* 0x000000290000780c */ /* 0x000fc60004f61670 */
[----:B------:R1:W-:Y:S01]  /*25d60*/  @!P2 STG.E.U8 desc[UR14][R30.64+0x21], R11 ;  /* 0x0000210b1e00a986 */ /* 0x0003e2000c10110e */
[----:B------:R-:W-:Y:S02]  /*25d70*/  ISETP.LT.OR P2, PT, R0, 0x2a, !P1 ;  /* 0x0000002a0000780c */ /* 0x000fe40004f41670 */
[----:B0-----:R-:W-:Y:S02]  /*25d80*/  F2FP.SATFINITE.E5M2.F32.PACK_AB_MERGE_C R5, RZ, R3, RZ ;  /* 0x00000003ff05723e */ /* 0x001fe400048060ff */
[----:B-1----:R-:W-:Y:S01]  /*25d90*/  F2FP.SATFINITE.E5M2.F32.PACK_AB_MERGE_C R11, RZ, R2, RZ ;  /* 0x00000002ff0b723e */ /* 0x002fe200048060ff */
[----:B------:R-:W-:Y:S02]  /*25da0*/  FMUL R2, R40, UR20 ;  /* 0x0000001428027c20 */ /* 0x000fe40008400000 */
[----:B------:R-:W4:Y:S01]  /*25db0*/  LDL.LU R40, [R1+0x2cc] ;  /* 0x0002cc0001287983 */ /* 0x000f220000300800 */
[----:B------:R-:W-:-:S03]  /*25dc0*/  F2FP.SATFINITE.E5M2.F32.PACK_AB_MERGE_C R9, RZ, R4, RZ ;  /* 0x00000004ff09723e */ /* 0x000fc600048060ff */
[----:B------:R-:W-:Y:S01]  /*25dd0*/  @!P6 STG.E.U8 desc[UR14][R28.64+0x21], R5 ;  /* 0x000021051c00e986 */ /* 0x000fe2000c10110e */
[----:B------:R-:W-:-:S03]  /*25de0*/  FMUL R3, R39, UR20 ;  /* 0x0000001427037c20 */ /* 0x000fc60008400000 */
[----:B------:R-:W4:Y:S01]  /*25df0*/  LDL.LU R39, [R1+0x2d0] ;  /* 0x0002d00001277983 */ /* 0x000f220000300800 */
[----:B------:R-:W-:-:S03]  /*25e00*/  ISETP.LT.OR P6, PT, R0, 0x2a, !P0 ;  /* 0x0000002a0000780c */ /* 0x000fc600047c1670 */
[----:B------:R-:W-:Y:S04]  /*25e10*/  @!P5 STG.E.U8 desc[UR14][R28.64+0x20], R13 ;  /* 0x0000200d1c00d986 */ /* 0x000fe8000c10110e */
[----:B------:R0:W-:Y:S04]  /*25e20*/  @!P3 STG.E.U8 desc[UR14][R30.64+0x28], R7 ;  /* 0x000028071e00b986 */ /* 0x0001e8000c10110e */
[----:B------:R1:W-:Y:S01]  /*25e30*/  @!P2 STG.E.U8 desc[UR14][R30.64+0x29], R9 ;  /* 0x000029091e00a986 */ /* 0x0003e2000c10110e */
[----:B0-----:R-:W-:Y:S02]  /*25e40*/  F2FP.SATFINITE.E5M2.F32.PACK_AB_MERGE_C R7, RZ, R2, RZ ;  /* 0x00000002ff07723e */ /* 0x001fe400048060ff */
[----:B-1----:R-:W-:-:S03]  /*25e50*/  F2FP.SATFINITE.E5M2.F32.PACK_AB_MERGE_C R9, RZ, R3, RZ ;  /* 0x00000003ff09723e */ /* 0x002fc600048060ff */
[----:B------:R0:W-:Y:S01]  /*25e60*/  @!P6 STG.E.U8 desc[UR14][R28.64+0x29], R7 ;  /* 0x000029071c00e986 */ /* 0x0001e2000c10110e */
[----:B------:R-:W-:-:S03]  /*25e70*/  FMUL R4, R38, UR20 ;  /* 0x0000001426047c20 */ /* 0x000fc60008400000 */
[----:B------:R-:W4:Y:S02]  /*25e80*/  LDL.LU R38, [R1+0x2d4] ;  /* 0x0002d40001267983 */ /* 0x000f240000300800 */
[----:B------:R-:W-:Y:S01]  /*25e90*/  F2FP.SATFINITE.E5M2.F32.PACK_AB_MERGE_C R13, RZ, R4, RZ ;  /* 0x00000004ff0d723e */ /* 0x000fe200048060ff */
        /* <DEDUP_REMOVED lines=21> */
[----:B------:R-:W-:Y:S02]  /*25ff0*/  F2FP.SATFINITE.E5M2.F32.PACK_AB_MERGE_C R5, RZ, R5, RZ ;  /* 0x00000005ff05723e */ /* 0x000fe400048060ff */
[----:B0-----:R-:W-:Y:S02]  /*26000*/  F2FP.SATFINITE.E5M2.F32.PACK_AB_MERGE_C R13, RZ, R2, RZ ;  /* 0x00000002ff0d723e */ /* 0x001fe400048060ff */
[----:B-1----:R-:W-:Y:S01]  /*26010*/  F2FP.SATFINITE.E5M2.F32.PACK_AB_MERGE_C R9, RZ, R3, RZ ;  /* 0x00000003ff09723e */ /* 0x002fe200048060ff */
[----:B------:R-:W-:Y:S02]  /*26020*/  FMUL R3, R40, UR20 ;  /* 0x0000001428037c20 */ /* 0x000fe40008400000 */
[----:B------:R-:W4:Y:S01]  /*26030*/  LDL.LU R40, [R1+0x2ec] ;  /* 0x0002ec0001287983 */ /* 0x000f220000300800 */
[----:B------:R-:W-:Y:S01]  /*26040*/  F2FP.SATFINITE.E5M2.F32.PACK_AB_MERGE_C R11, RZ, R4, RZ ;  /* 0x00000004ff0b723e */ /* 0x000fe200048060ff */
[----:B------:R-:W-:-:S02]  /*26050*/  FMUL R2, R39, UR20 ;  /* 0x0000001427027c20 */ /* 0x000fc40008400000 */
[----:B------:R-:W4:Y:S04]  /*26060*/  LDL.LU R39, [R1+0x2f0] ;  /* 0x0002f00001277983 */ /* 0x000f280000300800 */
[----:B------:R0:W-:Y:S01]  /*26070*/  @!P6 STG.E.U8 desc[UR14][R28.64+0x31], R7 ;  /* 0x000031071c00e986 */ /* 0x0001e2000c10110e */
[----:B------:R-:W-:-:S03]  /*26080*/  ISETP.LT.OR P6, PT, R0, 0x3a, !P0 ;  /* 0x0000003a0000780c */ /* 0x000fc600047c1670 */
[----:B------:R1:W-:Y:S01]  /*26090*/  @!P5 STG.E.U8 desc[UR14][R28.64+0x30], R5 ;  /* 0x000030051c00d986 */ /* 0x0003e2000c10110e */
[----:B0-----:R-:W-:-:S03]  /*260a0*/  F2FP.SATFINITE.E5M2.F32.PACK_AB_MERGE_C R7, RZ, R2, RZ ;  /* 0x00000002ff07723e */ /* 0x001fc600048060ff */
[----:B------:R-:W-:Y:S01]  /*260b0*/  @!P2 STG.E.U8 desc[UR14][R30.64+0x39], R11 ;  /* 0x0000390b1e00a986 */ /* 0x000fe2000c10110e */
[----:B-1----:R-:W-:-:S03]  /*260c0*/  F2FP.SATFINITE.E5M2.F32.PACK_AB_MERGE_C R5, RZ, R3, RZ ;  /* 0x00000003ff05723e */ /* 0x002fc600048060ff */
[----:B------:R0:W-:Y:S04]  /*260d0*/  @!P3 STG.E.U8 desc[UR14][R30.64+0x38], R9 ;  /* 0x000038091e00b986 */ /* 0x0001e8000c10110e */
[----:B------:R4:W-:Y:S01]  /*260e0*/  @!P6 STG.E.U8 desc[UR14][R28.64+0x39], R5 ;  /* 0x000039051c00e986 */ /* 0x0009e2000c10110e */
[----:B------:R-:W-:-:S03]  /*260f0*/  FMUL R4, R38, UR20 ;  /* 0x0000001426047c20 */ /* 0x000fc60008400000 */
[----:B------:R-:W4:Y:S02]  /*26100*/  LDL.LU R38, [R1+0x2f4] ;  /* 0x0002f40001267983 */ /* 0x000f240000300800 */
[----:B0-----:R-:W-:Y:S01]  /*26110*/  F2FP.SATFINITE.E5M2.F32.PACK_AB_MERGE_C R9, RZ, R4, RZ ;  /* 0x00000004ff09723e */ /* 0x001fe200048060ff */
        /* <DEDUP_REMOVED lines=26> */
[----:B------:R0:W-:Y:S01]  /*262c0*/  @!P6 STG.E.U8 desc[UR14][R28.64+0x41], R7 ;  /* 0x000041071c00e986 */ /* 0x0001e2000c10110e */
[----:B------:R-:W-:-:S03]  /*262d0*/  FMUL R3, R39, UR20 ;  /* 0x0000001427037c20 */ /* 0x000fc60008400000 */
[----:B------:R-:W4:Y:S01]  /*262e0*/  LDL.LU R39, [R1+0x310] ;  /* 0x0003100001277983 */ /* 0x000f220000300800 */
[----:B------:R-:W-:Y:S02]  /*262f0*/  ISETP.LT.OR P6, PT, R0, 0x4a, !P0 ;  /* 0x0000004a0000780c */ /* 0x000fe400047c1670 */
[----:B0-----:R-:W-:Y:S01]  /*26300*/  F2FP.SATFINITE.E5M2.F32.PACK_AB_MERGE_C R7, RZ, R2, RZ ;  /* 0x00000002ff07723e */ /* 0x001fe200048060ff */
        /* <DEDUP_REMOVED lines=155> */
[----:B------:R-:W-:Y:S01]  /*26cc0*/  F2FP.SATFINITE.E5M2.F32.PACK_AB_MERGE_C R9, RZ, R4, RZ ;  /* 0x00000004ff09723e */ /* 0x000fe200048060ff */
[----:B------:R-:W-:-:S02]  /*26cd0*/  FMUL R3, R39, UR20 ;  /* 0x0000001427037c20 */ /* 0x000fc40008400000 */
[----:B------:R-:W4:Y:S04]  /*26ce0*/  LDL.LU R39, [R1+0x390] ;  /* 0x0003900001277983 */ /* 0x000f280000300800 */
[----:B------:R-:W-:Y:S04]  /*26cf0*/  @!P6 STG.E.U8 desc[UR14][R28.64+0x81], R5 ;  /* 0x000081051c00e986 */ /* 0x000fe8000c10110e */
[----:B------:R-:W-:Y:S04]  /*26d00*/  @!P5 STG.E.U8 desc[UR14][R28.64+0x80], R13 ;  /* 0x0000800d1c00d986 */ /* 0x000fe8000c10110e */
[----:B------:R0:W-:Y:S04]  /*26d10*/  @!P3 STG.E.U8 desc[UR14][R30.64+0x88], R7 ;  /* 0x000088071e00b986 */ /* 0x0001e8000c10110e */
[----:B------:R1:W-:Y:S01]  /*26d20*/  @!P2 STG.E.U8 desc[UR14][R30.64+0x89], R9 ;  /* 0x000089091e00a986 */ /* 0x0003e2000c10110e */
[----:B0-----:R-:W-:-:S02]  /*26d30*/  F2FP.SATFINITE.E5M2.F32.PACK_AB_MERGE_C R7, RZ, R2, RZ ;  /* 0x00000002ff07723e */ /* 0x001fc400048060ff */
[----:B-1----:R-:W-:Y:S01]  /*26d40*/  F2FP.SATFINITE.E5M2.F32.PACK_AB_MERGE_C R9, RZ, R3, RZ ;  /* 0x00000003ff09723e */ /* 0x002fe200048060ff */
[----:B------:R-:W-:Y:S02]  /*26d50*/  FMUL R4, R38, UR20 ;  /* 0x0000001426047c20 */ /* 0x000fe40008400000 */
[----:B------:R-:W4:Y:S03]  /*26d60*/  LDL.LU R38, [R1+0x394] ;  /* 0x0003940001267983 */ /* 0x000f260000300800 */
[----:B------:R-:W-:Y:S01]  /*26d70*/  F2FP.SATFINITE.E5M2.F32.PACK_AB_MERGE_C R13, RZ, R4, RZ ;  /* 0x00000004ff0d723e */ /* 0x000fe200048060ff */
[----:B------:R-:W-:Y:S02]  /*26d80*/  FMUL R5, R37, UR20 ;  /* 0x0000001425057c20 */ /* 0x000fe40008400000 */
[----:B------:R-:W4:Y:S01]  /*26d90*/  LDL.LU R37, [R1+0x398] ;  /* 0x0003980001257983 */ /* 0x000f220000300800 */
[----:B------:R-:W-:-:S03]  /*26da0*/  FMUL R2, R36, UR20 ;  /* 0x0000001424027c20 */ /* 0x000fc60008400000 */
[----:B------:R-:W4:Y:S01]  /*26db0*/  LDL.LU R36, [R1+0x39c] ;  /* 0x00039c0001247983 */ /* 0x000f220000300800 */
[----:B--2---:R-:W-:-:S03]  /*26dc0*/  FMUL R3, R35, UR20 ;  /* 0x0000001423037c20 */ /* 0x004fc60008400000 */
[----:B------:R-:W2:Y:S01]  /*26dd0*/  LDL.LU R35, [R1+0x3a0] ;  /* 0x0003a00001237983 */ /* 0x000ea20000300800 */
        /* <DEDUP_REMOVED lines=9> */
[----:B------:R0:W-:Y:S01]  /*26e70*/  @!P6 STG.E.U8 desc[UR14][R28.64+0x89], R7 ;  /* 0x000089071c00e986 */ /* 0x0001e2000c10110e */
[----:B------:R-:W-:-:S03]  /*26e80*/  ISETP.LT.OR P6, PT, R0, 0x92, !P0 ;  /* 0x000000920000780c */ /* 0x000fc600047c1670 */
[----:B------:R-:W-:Y:S01]  /*26e90*/  @!P5 STG.E.U8 desc[UR14][R28.64+0x88], R11 ;  /* 0x0000880b1c00d986 */ /* 0x000fe2000c10110e */
[----:B------:R-:W-:-:S03]  /*26ea0*/  ISETP.LT.OR P5, PT, R0, 0x91, !P0 ;  /* 0x000000910000780c */ /* 0x000fc600047a1670 */
[----:B------:R1:W-:Y:S01]  /*26eb0*/  @!P3 STG.E.U8 desc[UR14][R30.64+0x90], R9 ;  /* 0x000090091e00b986 */ /* 0x0003e2000c10110e */
[C---:B------:R-:W-:Y:S02]  /*26ec0*/  ISETP.LT.OR P3, PT, R0.reuse, 0x99, !P1 ;  /* 0x000000990000780c */ /* 0x040fe40004f61670 */
[----:B0-----:R-:W-:Y:S01]  /*26ed0*/  F2FP.SATFINITE.E5M2.F32.PACK_AB_MERGE_C R7, RZ, R2, RZ ;  /* 0x00000002ff07723e */ /* 0x001fe200048060ff */
[----:B------:R-:W-:Y:S01]  /*26ee0*/  @!P2 STG.E.U8 desc[UR14][R30.64+0x91], R13 ;  /* 0x0000910d1e00a986 */ /* 0x000fe2000c10110e */
[----:B------:R-:W-:Y:S02]  /*26ef0*/  ISETP.LT.OR P2, PT, R0, 0x9a, !P1 ;  /* 0x0000009a0000780c */ /* 0x000fe40004f41670 */
        /* <DEDUP_REMOVED lines=86> */
[----:B------:R0:W-:Y:S01]  /*27460*/  @!P6 STG.E.U8 desc[UR14][R28.64+0xb1], R7 ;  /* 0x0000b1071c00e986 */ /* 0x0001e2000c10110e */
[----:B------:R-:W-:-:S03]  /*27470*/  ISETP.LT.OR P6, PT, R0, 0xba, !P0 ;  /* 0x000000ba0000780c */ /* 0x000fc600047c1670 */
[----:B------:R-:W4:Y:S04]  /*27480*/  LDL.LU R39, [R1+0x3f0] ;  /* 0x0003f00001277983 */ /* 0x000f280000300800 */
        /* <DEDUP_REMOVED lines=33> */
[----:B------:R0:W-:Y:S01]  /*276a0*/  @!P6 STG.E.U8 desc[UR14][R28.64+0xc1], R7 ;  /* 0x0000c1071c00e986 */ /* 0x0001e2000c10110e */
[----:B------:R-:W-:-:S03]  /*276b0*/  ISETP.LT.OR P6, PT, R0, 0xca, !P0 ;  /* 0x000000ca0000780c */ /* 0x000fc600047c1670 */
[----:B------:R-:W4:Y:S01]  /*276c0*/  LDL.LU R40, [R1+0x40c] ;  /* 0x00040c0001287983 */ /* 0x000f220000300800 */
[----:B------:R-:W-:Y:S01]  /*276d0*/  F2FP.SATFINITE.E5M2.F32.PACK_AB_MERGE_C R13, RZ, R4, RZ ;  /* 0x00000004ff0d723e */ /* 0x000fe200048060ff */
        /* <DEDUP_REMOVED lines=24> */
[C---:B------:R-:W-:Y:S01]  /*27860*/  ISETP.LT.OR P3, PT, R0.reuse, 0xd1, !P1 ;  /* 0x000000d10000780c */ /* 0x040fe20004f61670 */
[----:B------:R-:W4:Y:S01]  /*27870*/  LDL.LU R42, [R1+0x42c] ;  /* 0x00042c00012a7983 */ /* 0x000f220000300800 */
[C---:B------:R-:W-:Y:S02]  /*27880*/  ISETP.LT.OR P2, PT, R0.reuse, 0xd2, !P1 ;  /* 0x000000d20000780c */ /* 0x040fe40004f41670 */
[----:B------:R-:W-:Y:S02]  /*27890*/  ISETP.LT.OR P6, PT, R0, 0xd2, !P0 ;  /* 0x000000d20000780c */ /* 0x000fe400047c1670 */
[----:B------:R-:W-:-:S05]  /*278a0*/  F2FP.SATFINITE.E5M2.F32.PACK_AB_MERGE_C R5, RZ, R5, RZ ;  /* 0x00000005ff05723e */ /* 0x000fca00048060ff */
[----:B------:R0:W-:Y:S01]  /*278b0*/  @!P5 STG.E.U8 desc[UR14][R28.64+0xc8], R5 ;  /* 0x0000c8051c00d986 */ /* 0x0001e2000c10110e */
[----:B------:R-:W-:-:S03]  /*278c0*/  ISETP.LT.OR P5, PT, R0, 0xd1, !P0 ;  /* 0x000000d10000780c */ /* 0x000fc600047a1670 */
[----:B------:R-:W-:Y:S01]  /*278d0*/  @!P3 STG.E.U8 desc[UR14][R30.64+0xd0], R9 ;  /* 0x0000d0091e00b986 */ /* 0x000fe2000c10110e */
[----:B------:R-:W-:-:S03]  /*278e0*/  ISETP.LT.OR P3, PT, R0, 0xd9, !P1 ;  /* 0x000000d90000780c */ /* 0x000fc60004f61670 */
[----:B------:R1:W-:Y:S01]  /*278f0*/  @!P2 STG.E.U8 desc[UR14][R30.64+0xd1], R11 ;  /* 0x0000d10b1e00a986 */ /* 0x0003e2000c10110e */
[----:B0-----:R-:W-:Y:S02]  /*27900*/  F2FP.SATFINITE.E5M2.F32.PACK_AB_MERGE_C R5, RZ, R3, RZ ;  /* 0x00000003ff05723e */ /* 0x001fe400048060ff */
[----:B------:R-:W-:-:S03]  /*27910*/  ISETP.LT.OR P2, PT, R0, 0xda, !P1 ;  /* 0x000000da0000780c */ /* 0x000fc60004f41670 */
[----:B------:R-:W-:Y:S01]  /*27920*/  @!P6 STG.E.U8 desc[UR14][R28.64+0xd1], R5 ;  /* 0x0000d1051c00e986 */ /* 0x000fe2000c10110e */
[----:B-1----:R-:W-:Y:S02]  /*27930*/  F2FP.SATFINITE.E5M2.F32.PACK_AB_MERGE_C R11, RZ, R2, RZ ;  /* 0x00000002ff0b723e */ /* 0x002fe400048060ff */
[----:B------:R-:W-:Y:S01]  /*27940*/  ISETP.LT.OR P6, PT, R0, 0xda, !P0 ;  /* 0x000000da0000780c */ /* 0x000fe200047c1670 */
[----:B------:R-:W-:Y:S02]  /*27950*/  FMUL R2, R40, UR20 ;  /* 0x0000001428027c20 */ /* 0x000fe40008400000 */
[----:B------:R-:W4:Y:S01]  /*27960*/  LDL.LU R40, [R1+0x430] ;  /* 0x0004300001287983 */ /* 0x000f220000300800 */
[----:B------:R-:W-:-:S03]  /*27970*/  FMUL R3, R39, UR20 ;  /* 0x0000001427037c20 */ /* 0x000fc60008400000 */
[----:B------:R-:W4:Y:S01]  /*27980*/  LDL.LU R39, [R1+0x434] ;  /* 0x0004340001277983 */ /* 0x000f220000300800 */
[----:B------:R-:W-:-:S03]  /*27990*/  F2FP.SATFINITE.E5M2.F32.PACK_AB_MERGE_C R9, RZ, R4, RZ ;  /* 0x00000004ff09723e */ /* 0x000fc600048060ff */
        /* <DEDUP_REMOVED lines=13> */
[----:B--2---:R-:W-:Y:S01]  /*27a70*/  FMUL R3, R35, UR20 ;  /* 0x0000001423037c20 */ /* 0x004fe20008400000 */
[----:B0-----:R-:W-:Y:S02]  /*27a80*/  F2FP.SATFINITE.E5M2.F32.PACK_AB_MERGE_C R7, RZ, R2, RZ ;  /* 0x00000002ff07723e */ /* 0x001fe400048060ff */
        /* <DEDUP_REMOVED lines=15> */
[----:B------:R-:W-:Y:S02]  /*27b80*/  F2FP.SATFINITE.E5M2.F32.PACK_AB_MERGE_C R5, RZ, R5, RZ ;  /* 0x00000005ff05723e */ /* 0x000fe400048060ff */
[----:B0-----:R-:W-:Y:S01]  /*27b90*/  F2FP.SATFINITE.E5M2.F32.PACK_AB_MERGE_C R11, RZ, R4, RZ ;  /* 0x00000004ff0b723e */ /* 0x001fe200048060ff */
[----:B------:R0:W-:Y:S01]  /*27ba0*/  @!P6 STG.E.U8 desc[UR14][R28.64+0xe1], R7 ;  /* 0x0000e1071c00e986 */ /* 0x0001e2000c10110e */
[C---:B------:R-:W-:Y:S02]  /*27bb0*/  ISETP.LT.OR P6, PT, R0.reuse, 0xea, !P0 ;  /* 0x000000ea0000780c */ /* 0x040fe400047c1670 */
[----:B-1----:R-:W-:Y:S01]  /*27bc0*/  F2FP.SATFINITE.E5M2.F32.PACK_AB_MERGE_C R9, RZ, R3, RZ ;  /* 0x00000003ff09723e */ /* 0x002fe200048060ff */
[----:B------:R1:W-:Y:S01]  /*27bd0*/  @!P5 STG.E.U8 desc[UR14][R28.64+0xe0], R5 ;  /* 0x0000e0051c00d986 */ /* 0x0003e2000c10110e */
[----:B------:R-:W-:-:S03]  /*27be0*/  ISETP.LT.OR P5, PT, R0, 0xe9, !P0 ;  /* 0x000000e90000780c */ /* 0x000fc600047a1670 */
[----:B------:R-:W-:Y:S01]  /*27bf0*/  @!P2 STG.E.U8 desc[UR14][R30.64+0xe9], R11 ;  /* 0x0000e90b1e00a986 */ /* 0x000fe2000c10110e */
[----:B------:R-:W-:Y:S01]  /*27c00*/  ISETP.LT.OR P2, PT, R0, 0xf2, !P1 ;  /* 0x000000f20000780c */ /* 0x000fe20004f41670 */
[----:B------:R-:W-:Y:S02]  /*27c10*/  FMUL R3, R42, UR20 ;  /* 0x000000142a037c20 */ /* 0x000fe40008400000 */
[----:B------:R1:W-:Y:S01]  /*27c20*/  @!P3 STG.E.U8 desc[UR14][R30.64+0xe8], R9 ;  /* 0x0000e8091e00b986 */ /* 0x0003e2000c10110e */
[----:B------:R-:W-:Y:S02]  /*27c30*/  ISETP.LT.OR P3, PT, R0, 0xf1, !P1 ;  /* 0x000000f10000780c */ /* 0x000fe40004f61670 */
[----:B------:R-:W-:Y:S01]  /*27c40*/  F2FP.SATFINITE.E5M2.F32.PACK_AB_MERGE_C R13, RZ, R2, RZ ;  /* 0x00000002ff0d723e */ /* 0x000fe200048060ff */
[----:B------:R-:W-:Y:S01]  /*27c50*/  FMUL R4, R39, UR20 ;  /* 0x0000001427047c20 */ /* 0x000fe20008400000 */
[----:B------:R-:W-:Y:S01]  /*27c60*/  FMUL R2, R40, UR20 ;  /* 0x0000001428027c20 */ /* 0x000fe20008400000 */
[----:B------:R-:W-:-:S03]  /*27c70*/  F2FP.SATFINITE.E5M2.F32.PACK_AB_MERGE_C R3, RZ, R3, RZ ;  /* 0x00000003ff03723e */ /* 0x000fc600048060ff */
[----:B0-----:R-:W-:Y:S02]  /*27c80*/  F2FP.SATFINITE.E5M2.F32.PACK_AB_MERGE_C R7, RZ, R4, RZ ;  /* 0x00000004ff07723e */ /* 0x001fe400048060ff */
[----:B-1----:R-:W-:Y:S01]  /*27c90*/  F2FP.SATFINITE.E5M2.F32.PACK_AB_MERGE_C R5, RZ, R2, RZ ;  /* 0x00000002ff05723e */ /* 0x002fe200048060ff */
[----:B------:R-:W-:Y:S01]  /*27ca0*/  @!P5 STG.E.U8 desc[UR14][R28.64+0xe8], R13 ;  /* 0x0000e80d1c00d986 */ /* 0x000fe2000c10110e */
[----:B------:R-:W-:-:S03]  /*27cb0*/  ISETP.LT.OR P5, PT, R0, 0xf1, !P0 ;  /* 0x000000f10000780c */ /* 0x000fc600047a1670 */
[----:B------:R2:W-:Y:S01]  /*27cc0*/  @!P6 STG.E.U8 desc[UR14][R28.64+0xe9], R3 ;  /* 0x0000e9031c00e986 */ /* 0x0005e2000c10110e */
[----:B------:R-:W-:-:S03]  /*27cd0*/  ISETP.LT.OR P6, PT, R0, 0xf2, !P0 ;  /* 0x000000f20000780c */ /* 0x000fc600047c1670 */
[----:B------:R0:W-:Y:S01]  /*27ce0*/  @!P2 STG.E.U8 desc[UR14][R30.64+0xf1], R7 ;  /* 0x0000f1071e00a986 */ /* 0x0001e2000c10110e */
[C---:B------:R-:W-:Y:S02]  /*27cf0*/  ISETP.LT.OR P2, PT, R0.reuse, 0xf9, !P1 ;  /* 0x000000f90000780c */ /* 0x040fe40004f41670 */
[C---:B------:R-:W-:Y:S01]  /*27d00*/  ISETP.LT.OR P1, PT, R0.reuse, 0xfa, !P1 ;  /* 0x000000fa0000780c */ /* 0x040fe20004f21670 */
[----:B------:R4:W-:Y:S01]  /*27d10*/  @!P3 STG.E.U8 desc[UR14][R30.64+0xf0], R5 ;  /* 0x0000f0051e00b986 */ /* 0x0009e2000c10110e */
[C---:B------:R-:W-:Y:S02]  /*27d20*/  ISETP.LT.OR P3, PT, R0.reuse, 0xf9, !P0 ;  /* 0x000000f90000780c */ /* 0x040fe40004761670 */
[----:B------:R-:W-:Y:S01]  /*27d30*/  ISETP.LT.OR P0, PT, R0, 0xfa, !P0 ;  /* 0x000000fa0000780c */ /* 0x000fe20004701670 */
[----:B------:R-:W-:-:S05]  /*27d40*/  FMUL R2, R38, UR20 ;  /* 0x0000001426027c20 */ /* 0x000fca0008400000 */
[----:B------:R-:W-:-:S05]  /*27d50*/  F2FP.SATFINITE.E5M2.F32.PACK_AB_MERGE_C R9, RZ, R2, RZ ;  /* 0x00000002ff09723e */ /* 0x000fca00048060ff */
[----:B------:R1:W-:Y:S01]  /*27d60*/  @!P5 STG.E.U8 desc[UR14][R28.64+0xf0], R9 ;  /* 0x0000f0091c00d986 */ /* 0x0003e2000c10110e */
[----:B------:R-:W-:Y:S01]  /*27d70*/  FMUL R0, R37, UR20 ;  /* 0x0000001425007c20 */ /* 0x000fe20008400000 */
[----:B------:R-:W-:Y:S01]  /*27d80*/  FMUL R2, R36, UR20 ;  /* 0x0000001424027c20 */ /* 0x000fe20008400000 */
[----:B--2---:R-:W-:-:S03]  /*27d90*/  FMUL R3, R35, UR20 ;  /* 0x0000001423037c20 */ /* 0x004fc60008400000 */
[----:B0-----:R-:W-:Y:S02]  /*27da0*/  F2FP.SATFINITE.E5M2.F32.PACK_AB_MERGE_C R7, RZ, R0, RZ ;  /* 0x00000000ff07723e */ /* 0x001fe400048060ff */
[----:B------:R-:W-:Y:S02]  /*27db0*/  F2FP.SATFINITE.E5M2.F32.PACK_AB_MERGE_C R11, RZ, R2, RZ ;  /* 0x00000002ff0b723e */ /* 0x000fe400048060ff */
[----:B------:R-:W-:Y:S01]  /*27dc0*/  F2FP.SATFINITE.E5M2.F32.PACK_AB_MERGE_C R3, RZ, R3, RZ ;  /* 0x00000003ff03723e */ /* 0x000fe200048060ff */
[----:B------:R1:W-:Y:S04]  /*27dd0*/  @!P6 STG.E.U8 desc[UR14][R28.64+0xf1], R7 ;  /* 0x0000f1071c00e986 */ /* 0x0003e8000c10110e */
[----:B------:R1:W-:Y:S04]  /*27de0*/  @!P2 STG.E.U8 desc[UR14][R30.64+0xf8], R11 ;  /* 0x0000f80b1e00a986 */ /* 0x0003e8000c10110e */
[----:B------:R1:W-:Y:S01]  /*27df0*/  @!P1 STG.E.U8 desc[UR14][R30.64+0xf9], R3 ;  /* 0x0000f9031e009986 */ /* 0x0003e2000c10110e */
[----:B---3--:R-:W-:Y:S01]  /*27e00*/  FMUL R4, R33, UR20 ;  /* 0x0000001421047c20 */ /* 0x008fe20008400000 */
[----:B----4-:R-:W-:-:S04]  /*27e10*/  FMUL R5, R32, UR20 ;  /* 0x0000001420057c20 */ /* 0x010fc80008400000 */
[----:B------:R-:W-:Y:S02]  /*27e20*/  F2FP.SATFINITE.E5M2.F32.PACK_AB_MERGE_C R13, RZ, R4, RZ ;  /* 0x00000004ff0d723e */ /* 0x000fe400048060ff */
[----:B------:R-:W-:-:S03]  /*27e30*/  F2FP.SATFINITE.E5M2.F32.PACK_AB_MERGE_C R5, RZ, R5, RZ ;  /* 0x00000005ff05723e */ /* 0x000fc600048060ff */
[----:B------:R1:W-:Y:S04]  /*27e40*/  @!P3 STG.E.U8 desc[UR14][R28.64+0xf8], R13 ;  /* 0x0000f80d1c00b986 */ /* 0x0003e8000c10110e */
[----:B------:R1:W-:Y:S02]  /*27e50*/  @!P0 STG.E.U8 desc[UR14][R28.64+0xf9], R5 ;  /* 0x0000f9051c008986 */ /* 0x0003e4000c10110e */
.L_x_551:
[----:B------:R-:W-:Y:S05]  /*27e60*/  BSYNC B0 ;  /* 0x0000000000007941 */ /* 0x000fea0003800000 */
.L_x_37:
[----:B-12---:R-:W2:Y:S04]  /*27e70*/  LDL.LU R3, [R1+0x458] ;  /* 0x0004580001037983 */ /* 0x006ea80000300800 */
[----:B-----5:R-:W2:Y:S01]  /*27e80*/  LDL.LU R2, [R1+0x45c] ;  /* 0x00045c0001027983 */ /* 0x020ea20000300800 */
[----:B------:R-:W-:Y:S01]  /*27e90*/  ULDC UR6, c[0x0][0xc] ;  /* 0x0000030000067ab9 */ /* 0x000fe20000000800 */
[----:B------:R-:W-:Y:S01]  /*27ea0*/  ULDC UR7, c[0x0][0x10] ;  /* 0x0000040000077ab9 */ /* 0x000fe20000000800 */
[----:B---34-:R-:W2:Y:S01]  /*27eb0*/  LDC R5, c[0x0][0x14] ;  /* 0x00000500ff057b82 */ /* 0x018ea20000000800 */
[----:B------:R-:W-:Y:S01]  /*27ec0*/  UIMAD.WIDE.U32 UR6, UR6, UR7, URZ ;  /* 0x00000007060672a5 */ /* 0x000fe2000f8e003f */
[----:B------:R-:W-:Y:S01]  /*27ed0*/  PRMT R0, RZ, 0x7610, R0 ;  /* 0x00007610ff007816 */ /* 0x000fe20000000000 */
[----:B------:R-:W-:-:S04]  /*27ee0*/  UMOV UR9, 0xffffffff ;  /* 0xffffffff00097882 */ /* 0x000fc80000000000 */
[----:B--2---:R-:W-:-:S04]  /*27ef0*/  IMAD.WIDE.U32 R2, R5, UR6, R2 ;  /* 0x0000000605027c25 */ /* 0x004fc8000f8e0002 */
[----:B------:R-:W-:Y:S01]  /*27f00*/  IMAD R5, R5, UR7, RZ ;  /* 0x0000000705057c24 */ /* 0x000fe2000f8e02ff */
[----:B------:R-:W-:Y:S01]  /*27f10*/  ULDC.64 UR6, c[0x0][0x650] ;  /* 0x0001940000067ab9 */ /* 0x000fe20000000a00 */
[----:B------:R-:W-:Y:S01]  /*27f20*/  IMAD.MOV.U32 R11, RZ, RZ, R2 ;  /* 0x000000ffff0b7224 */ /* 0x000fe200078e0002 */
[----:B------:R-:W-:Y:S01]  /*27f30*/  ISETP.GE.U32.AND P0, PT, R2, UR6, PT ;  /* 0x0000000602007c0c */ /* 0x000fe2000bf06070 */
[----:B------:R-:W-:Y:S02]  /*27f40*/  IMAD.IADD R13, R3, 0x1, R5 ;  /* 0x00000001030d7824 */ /* 0x000fe400078e0205 */
[----:B------:R-:W-:-:S03]  /*27f50*/  IMAD.MOV.U32 R2, RZ, RZ, -0x1 ;  /* 0xffffffffff027424 */ /* 0x000fc600078e00ff */
[----:B------:R1:W-:Y:S01]  /*27f60*/  STL [R1+0x458], R13 ;  /* 0x0004580d01007387 */ /* 0x0003e20000100800 */
[----:B------:R-:W-:-:S03]  /*27f70*/  ISETP.GE.U32.AND.EX P0, PT, R13, UR7, PT, P0 ;  /* 0x000000070d007c0c */ /* 0x000fc6000bf06100 */
[----:B------:R1:W-:Y:S04]  /*27f80*/  STL [R1+0x45c], R11 ;  /* 0x00045c0b01007387 */ /* 0x0003e80000100800 */
[----:B------:R1:W-:Y:S06]  /*27f90*/  STL [R1+0x460], R2 ;  /* 0x0004600201007387 */ /* 0x0003ec0000100800 */
[----:B------:R-:W-:Y:S05]  /*27fa0*/  @P0 BRA `(.L_x_552) ;  /* 0x0000000400740947 */ /* 0x000fea0003800000 */
[----:B------:R-:W2:Y:S01]  /*27fb0*/  S2R R8, SR_CTAID.X ;  /* 0x0000000000087919 */ /* 0x000ea20000002500 */
[----:B------:R-:W-:Y:S01]  /*27fc0*/  ULDC.64 UR18, c[0x0][0x628] ;  /* 0x00018a0000127ab9 */ /* 0x000fe20000000a00 */
[----:B------:R-:W3:Y:S01]  /*27fd0*/  LDC R9, c[0x0][0x144] ;  /* 0x00005100ff097b82 */ /* 0x000ee20000000800 */
[----:B------:R-:W-:Y:S01]  /*27fe0*/  ULDC UR6, c[0x0][0x150] ;  /* 0x0000540000067ab9 */ /* 0x000fe20000000800 */
[----:B------:R-:W4:Y:S01]  /*27ff0*/  S2R R12, SR_CTAID.Y ;  /* 0x00000000000c7919 */ /* 0x000f220000002600 */
[----:B------:R-:W-:Y:S01]  /*28000*/  ISETP.NE.U32.AND P0, PT, RZ, UR18, PT ;  /* 0x00000012ff007c0c */ /* 0x000fe2000bf05070 */
[----:B------:R-:W-:Y:S01]  /*28010*/  ULDC UR23, c[0x0][0x630] ;  /* 0x00018c0000177ab9 */ /* 0x000fe20000000800 */
[----:B------:R-:W-:Y:S02]  /*28020*/  R2UR UR16, R11 ;  /* 0x000000000b1072ca */ /* 0x000fe400000e0000 */
[----:B------:R-:W-:Y:S01]  /*28030*/  ISETP.NE.AND.EX P0, PT, RZ, UR19, PT, P0 ;  /* 0x00000013ff007c0c */ /* 0x000fe2000bf05300 */
[----:B0-----:R-:W0:Y:S01]  /*28040*/  LDC.64 R6, c[0x0][0x620] ;  /* 0x00018800ff067b82 */ /* 0x001e220000000a00 */
[----:B------:R-:W-:-:S02]  /*28050*/  R2UR UR17, R13 ;  /* 0x000000000d1172ca */ /* 0x000fc400000e0000 */
[----:B--2---:R-:W-:-:S05]  /*28060*/  I2FP.F32.U32 R0, R8 ;  /* 0x0000000800007245 */ /* 0x004fca0000201000 */
[----:B------:R-:W-:-:S06]  /*28070*/  FMUL R0, R0, UR6 ;  /* 0x0000000600007c20 */ /* 0x000fcc0008400000 */
[----:B------:R-:W2:Y:S01]  /*28080*/  F2I.U32.TRUNC.NTZ R0, R0 ;  /* 0x0000000000007305 */ /* 0x000ea2000020f000 */
[----:B----4-:R-:W-:Y:S05]  /*28090*/  @!P0 BRA `(.L_x_553) ;  /* 0x0000000000308947 */ /* 0x010fea0003800000 */
        /* <DEDUP_REMOVED lines=12> */
.L_x_553:
[----:B------:R-:W-:Y:S01]  /*28160*/  USHF.R.U64 UR9, UR16, UR23, UR17 ;  /* 0x0000001710097299 */ /* 0x000fe20008001211 */
[----:B------:R-:W4:Y:S01]  /*28170*/  LDC.64 R22, c[0x0][0x640] ;  /* 0x00019000ff167b82 */ /* 0x000f220000000a00 */
[----:B------:R-:W-:Y:S01]  /*28180*/  USHF.R.U32.HI UR6, URZ, UR23, UR17 ;  /* 0x000000173f067299 */ /* 0x000fe20008011611 */
[----:B--2---:R-:W-:Y:S02]  /*28190*/  IMAD.MOV R10, RZ, RZ, -R0 ;  /* 0x000000ffff0a7224 */ /* 0x004fe400078e0a00 */
[----:B-1----:R-:W-:Y:S01]  /*281a0*/  IMAD.MOV.U32 R2, RZ, RZ, R11 ;  /* 0x000000ffff027224 */ /* 0x002fe200078e000b */
[----:B------:R-:W-:Y:S01]  /*281b0*/  IADD3 R5, P0, RZ, -UR9, RZ ;  /* 0x80000009ff057c10 */ /* 0x000fe2000ff1e0ff */
[----:B---3--:R-:W-:Y:S02]  /*281c0*/  IMAD R18, R9, R10, R8 ;  /* 0x0000000a09127224 */ /* 0x008fe400078e0208 */
[----:B------:R-:W1:Y:S02]  /*281d0*/  LDC R4, c[0x0][0x618] ;  /* 0x00018600ff047b82 */ /* 0x000e640000000800 */
[----:B------:R-:W-:Y:S01]  /*281e0*/  IMAD.X R3, RZ, RZ, ~UR6, P0 ;  /* 0x80000006ff037e24 */ /* 0x000fe200080e06ff */
[----:B------:R-:W-:-:S03]  /*281f0*/  ULDC UR6, c[0x0][0x154] ;  /* 0x0000550000067ab9 */ /* 0x000fc60000000800 */
[-C--:B0-----:R-:W-:Y:S02]  /*28200*/  IMAD R0, R3, R6.reuse, RZ ;  /* 0x0000000603007224 */ /* 0x081fe400078e02ff */
[----:B------:R-:W0:Y:S01]  /*28210*/  LDC R14, c[0x0][0x608] ;  /* 0x00018200ff0e7b82 */ /* 0x000e220000000800 */
[----:B------:R-:W-:Y:S02]  /*28220*/  IMAD.MOV.U32 R3, RZ, RZ, R13 ;  /* 0x000000ffff037224 */ /* 0x000fe400078e000d */
[----:B------:R-:W-:-:S05]  /*28230*/  IMAD.WIDE.U32 R2, R5, R6, R2 ;  /* 0x0000000605027225 */ /* 0x000fca00078e0002 */
[----:B------:R-:W2:Y:S01]  /*28240*/  LDC R20, c[0x0][0x658] ;  /* 0x00019600ff147b82 */ /* 0x000ea20000000800 */
[----:B------:R-:W-:Y:S01]  /*28250*/  IMAD R5, R5, R7, R0 ;  /* 0x0000000705057224 */ /* 0x000fe200078e0200 */
[----:B------:R-:W-:Y:S01]  /*28260*/  I2FP.F32.U32 R0, R12 ;  /* 0x0000000c00007245 */ /* 0x000fe20000201000 */
[----:B------:R-:W-:Y:S01]  /*28270*/  IMAD.MOV.U32 R7, RZ, RZ, 0x1 ;  /* 0x00000001ff077424 */ /* 0x000fe200078e00ff */
[----:B----4-:R-:W-:Y:S01]  /*28280*/  ISETP.NE.U32.AND P0, PT, R22, RZ, PT ;  /* 0x000000ff1600720c */ /* 0x010fe20003f05070 */
[----:B------:R-:W-:Y:S02]  /*28290*/  IMAD.IADD R3, R3, 0x1, R5 ;  /* 0x0000000103037824 */ /* 0x000fe400078e0205 */
[----:B------:R-:W-:Y:S01]  /*282a0*/  FMUL R0, R0, UR6 ;  /* 0x0000000600007c20 */ /* 0x000fe20008400000 */
[----:B------:R-:W3:Y:S01]  /*282b0*/  LDC R15, c[0x0][0x148] ;  /* 0x00005200ff0f7b82 */ /* 0x000ee20000000800 */
[----:B------:R-:W-:Y:S01]  /*282c0*/  ISETP.NE.AND.EX P0, PT, R23, RZ, PT, P0 ;  /* 0x000000ff1700720c */ /* 0x000fe20003f05300 */
[----:B------:R-:W-:Y:S01]  /*282d0*/  IMAD.MOV.U32 R5, RZ, RZ, -0x1 ;  /* 0xffffffffff057424 */ /* 0x000fe200078e00ff */
[-CC-:B-1----:R-:W-:Y:S01]  /*282e0*/  SHF.R.U64 R10, R2, R4.reuse, R3.reuse ;  /* 0x00000004020a7219 */ /* 0x182fe20000001203 */
[----:B------:R1:W4:Y:S01]  /*282f0*/  F2I.U32.TRUNC.NTZ R13, R0 ;  /* 0x00000000000d7305 */ /* 0x000322000020f000 */
[----:B------:R-:W-:-:S03]  /*28300*/  SHF.R.U32.HI R3, RZ, R4, R3 ;  /* 0x00000004ff037219 */ /* 0x000fc60000011603 */
[----:B------:R-:W1:Y:S01]  /*28310*/  LDC R16, c[0x0][0x600] ;  /* 0x00018000ff107b82 */ /* 0x000e620000000800 */
[-CC-:B0-----:R-:W-:Y:S02]  /*28320*/  SHF.R.U64 R8, R10, R14.reuse, R3.reuse ;  /* 0x0000000e0a087219 */ /* 0x181fe40000001203 */
[----:B------:R-:W-:-:S05]  /*28330*/  SHF.R.U32.HI R3, RZ, R14, R3 ;  /* 0x0000000eff037219 */ /* 0x000fca0000011603 */
[----:B------:R-:W0:Y:S01]  /*28340*/  LDC R17, c[0x0][0x648] ;  /* 0x00019200ff117b82 */ /* 0x000e220000000800 */
[-CC-:B--2---:R-:W-:Y:S02]  /*28350*/  SHF.R.U64 R11, R8, R20.reuse, R3.reuse ;  /* 0x00000014080b7219 */ /* 0x184fe40000001203 */
[-C--:B------:R-:W-:Y:S02]  /*28360*/  SHF.L.U32 R5, R5, R20.reuse, RZ ;  /* 0x0000001405057219 */ /* 0x080fe400000006ff */
[-C--:B------:R-:W-:Y:S01]  /*28370*/  SHF.R.U32.HI R3, RZ, R20.reuse, R3 ;  /* 0x00000014ff037219 */ /* 0x080fe20000011603 */
[----:B------:R-:W-:Y:S01]  /*28380*/  IMAD.MOV.U32 R2, RZ, RZ, R11 ;  /* 0x000000ffff027224 */ /* 0x000fe200078e000b */
[----:B------:R-:W-:Y:S01]  /*28390*/  SHF.L.U32 R20, R7, R20, RZ ;  /* 0x0000001407147219 */ /* 0x000fe200000006ff */
[----:B------:R-:W2:Y:S01]  /*283a0*/  LDC R19, c[0x0][0x638] ;  /* 0x00018e00ff137b82 */ /* 0x000ea20000000800 */
[----:B------:R-:W-:-:S07]  /*283b0*/  LOP3.LUT R41, RZ, R5, RZ, 0x33, !PT ;  /* 0x00000005ff297212 */ /* 0x000fce00078e33ff */
[----:B------:R-:W0:Y:S01]  /*283c0*/  LDC R21, c[0x0][0x610] ;  /* 0x00018400ff157b82 */ /* 0x000e220000000800 */
[----:B----4-:R-:W-:Y:S05]  /*283d0*/  @!P0 BRA `(.L_x_554) ;  /* 0x0000000000288947 */ /* 0x010fea0003800000 */
[----:B-1----:R-:W1:Y:S02]  /*283e0*/  LDC R0, c[0x0][0x64c] ;  /* 0x00019300ff007b82 */ /* 0x002e640000000800 */
[----:B-1----:R-:W-:-:S05]  /*283f0*/  IADD3 R7, P0, R11, R0, RZ ;  /* 0x000000000b077210 */ /* 0x002fca0007f1e0ff */
        /* <DEDUP_REMOVED lines=8> */
.L_x_554:
[----:B01----:R-:W-:Y:S01]  /*28480*/  SHF.R.U64 R0, R2, R17, R3 ;  /* 0x0000001102007219 */ /* 0x003fe20000001203 */
[----:B------:R-:W-:Y:S01]  /*28490*/  VIADD R3, R16, 0xffffffff ;  /* 0xffffffff10037836 */ /* 0x000fe20000000000 */
[----:B------:R-:W-:Y:S01]  /*284a0*/  LOP3.LUT R41, R8, R41, RZ, 0xc0, !PT ;  /* 0x0000002908297212 */ /* 0x000fe200078ec0ff */
[----:B------:R-:W-:Y:S02]  /*284b0*/  IMAD.MOV R13, RZ, RZ, -R13 ;  /* 0x000000ffff0d7224 */ /* 0x000fe400078e0a0d */
[----:B------:R-:W-:Y:S01]  /*284c0*/  IMAD.MOV R2, RZ, RZ, -R0 ;  /* 0x000000ffff027224 */ /* 0x000fe200078e0a00 */
[----:B------:R-:W-:Y:S01]  /*284d0*/  LOP3.LUT R3, R10, R3, RZ, 0xc0, !PT ;  /* 0x000000030a037212 */ /* 0x000fe200078ec0ff */
[----:B------:R-:W-:Y:S02]  /*284e0*/  IMAD R41, R20, R0, R41 ;  /* 0x0000000014297224 */ /* 0x000fe400078e0229 */
[----:B---3--:R-:W-:Y:S02]  /*284f0*/  @P4 IMAD R18, R15, R13, R12 ;  /* 0x0000000d0f124224 */ /* 0x008fe400078e020c */
[----:B--2---:R-:W-:-:S02]  /*28500*/  IMAD R0, R2, R19, R11 ;  /* 0x0000001302007224 */ /* 0x004fc400078e020b */
[----:B------:R-:W-:Y:S02]  /*28510*/  IMAD R41, R41, R21, R18 ;  /* 0x0000001529297224 */ /* 0x000fe400078e0212 */
[----:B------:R-:W-:Y:S02]  /*28520*/  IMAD R2, R0, R16, R3 ;  /* 0x0000001000027224 */ /* 0x000fe400078e0203 */
[----:B------:R-:W-:-:S03]  /*28530*/  IMAD.MOV.U32 R4, RZ, RZ, 0x1 ;  /* 0x00000001ff047424 */ /* 0x000fc600078e00ff */
[----:B------:R-:W-:Y:S02]  /*28540*/  SEL R3, R2, R41, !P4 ;  /* 0x0000002902037207 */ /* 0x000fe40006000000 */
[----:B------:R-:W-:Y:S02]  /*28550*/  PRMT R0, R4, 0x7610, R0 ;  /* 0x0000761004007816 */ /* 0x000fe40000000000 */
[----:B------:R-:W-:Y:S01]  /*28560*/  SEL R41, R41, R2, !P4 ;  /* 0x0000000229297207 */ /* 0x000fe20006000000 */
[----:B------:R2:W-:Y:S06]  /*28570*/  STL [R1+0x460], R3 ;  /* 0x0004600301007387 */ /* 0x0005ec0000100800 */
.L_x_552:
[----:B------:R3:W-:Y:S01]  /*28580*/  STL [R1+0x464], R41 ;  /* 0x0004642901007387 */ /* 0x0007e20000100800 */
[----:B------:R-:W-:-:S13]  /*28590*/  LOP3.LUT P0, RZ, R0, 0xff, RZ, 0xc0, !PT ;  /* 0x000000ff00ff7812 */ /* 0x000fda000780c0ff */
[----:B---3--:R-:W-:Y:S05]  /*285a0*/  @P0 BRA `(.L_x_555) ;  /* 0xfffffd8c004c0947 */ /* 0x008fea000383ffff */
[----:B------:R-:W-:Y:S05]  /*285b0*/  EXIT ;  /* 0x000000000000794d */ /* 0x000fea0003800000 */
.L_x_7:
[----:B0-----:R-:W2:Y:S01]  /*285c0*/  LDL R16, [R1+0x45c] ;  /* 0x00045c0001107983 */ /* 0x001ea20000100800 */
[----:B------:R-:W-:-:S03]  /*285d0*/  ULDC.64 UR4, c[0x0][0x650] ;  /* 0x0001940000047ab9 */ /* 0x000fc60000000a00 */
[----:B------:R-:W3:Y:S01]  /*285e0*/  LDL R20, [R1+0x458] ;  /* 0x0004580001147983 */ /* 0x000ee20000100800 */
[----:B------:R-:W-:Y:S01]  /*285f0*/  PRMT R0, RZ, 0x7610, R0 ;  /* 0x00007610ff007816 */ /* 0x000fe20000000000 */
[----:B------:R-:W-:Y:S02]  /*28600*/  IMAD.MOV.U32 R5, RZ, RZ, -0x1 ;  /* 0xffffffffff057424 */ /* 0x000fe400078e00ff */
[----:B------:R-:W-:Y:S02]  /*28610*/  IMAD.MOV.U32 R4, RZ, RZ, -0x1 ;  /* 0xffffffffff047424 */ /* 0x000fe400078e00ff */
[----:B------:R-:W-:Y:S01]  /*28620*/  IMAD.MOV.U32 R10, RZ, RZ, -0x1 ;  /* 0xffffffffff0a7424 */ /* 0x000fe200078e00ff */
[----:B--2---:R-:W-:-:S04]  /*28630*/  ISETP.GE.U32.AND P0, PT, R16, UR4, PT ;  /* 0x0000000410007c0c */ /* 0x004fc8000bf06070 */
[----:B---3--:R-:W-:-:S13]  /*28640*/  ISETP.GE.U32.AND.EX P0, PT, R20, UR5, PT, P0 ;  /* 0x0000000514007c0c */ /* 0x008fda000bf06100 */
[----:B------:R-:W-:Y:S05]  /*28650*/  @P0 BRA `(.L_x_556) ;  /* 0x0000000400300947 */ /* 0x000fea0003800000 */
[----:B------:R-:W0:Y:S01]  /*28660*/  LDC.64 R14, c[0x0][0x628] ;  /* 0x00018a00ff0e7b82 */ /* 0x000e220000000a00 */
[----:B------:R-:W-:Y:S02]  /*28670*/  IMAD.MOV.U32 R8, RZ, RZ, R16 ;  /* 0x000000ffff087224 */ /* 0x000fe400078e0010 */
[----:B------:R-:W-:-:S05]  /*28680*/  IMAD.MOV.U32 R9, RZ, RZ, R20 ;  /* 0x000000ffff097224 */ /* 0x000fca00078e0014 */
[----:B------:R-:W1:Y:S08]  /*28690*/  LDC R10, c[0x0][0x630] ;  /* 0x00018c00ff0a7b82 */ /* 0x000e700000000800 */
[----:B------:R-:W2:Y:S01]  /*286a0*/  LDC.64 R18, c[0x0][0x620] ;  /* 0x00018800ff127b82 */ /* 0x000ea20000000a00 */
[----:B0-----:R-:W-:-:S04]  /*286b0*/  ISETP.NE.U32.AND P0, PT, R14, RZ, PT ;  /* 0x000000ff0e00720c */ /* 0x001fc80003f05070 */
[----:B------:R-:W-:-:S13]  /*286c0*/  ISETP.NE.AND.EX P0, PT, R15, RZ, PT, P0 ;  /* 0x000000ff0f00720c */ /* 0x000fda0003f05300 */
[----:B-12---:R-:W-:Y:S05]  /*286d0*/  @!P0 BRA `(.L_x_557) ;  /* 0x0000000000288947 */ /* 0x006fea0003800000 */
[----:B------:R-:W0:Y:S02]  /*286e0*/  LDC R0, c[0x0][0x634] ;  /* 0x00018d00ff007b82 */ /* 0x000e240000000800 */
[----:B0-----:R-:W-:-:S05]  /*286f0*/  IADD3 R9, P0, R16, R0, RZ ;  /* 0x0000000010097210 */ /* 0x001fca0007f1e0ff */
        /* <DEDUP_REMOVED lines=8> */
.L_x_557:
[----:B------:R-:W0:Y:S01]  /*28780*/  LDC.64 R22, c[0x0][0x640] ;  /* 0x00019000ff167b82 */ /* 0x000e220000000a00 */
[-CC-:B------:R-:W-:Y:S01]  /*28790*/  SHF.R.U64 R14, R8, R10.reuse, R9.reuse ;  /* 0x0000000a080e7219 */ /* 0x180fe20000001209 */
[----:B------:R-:W-:Y:S01]  /*287a0*/  IMAD.MOV.U32 R4, RZ, RZ, R16 ;  /* 0x000000ffff047224 */ /* 0x000fe200078e0010 */
[----:B------:R-:W-:Y:S01]  /*287b0*/  SHF.R.U32.HI R0, RZ, R10, R9 ;  /* 0x0000000aff007219 */ /* 0x000fe20000011609 */
[----:B------:R-:W-:Y:S01]  /*287c0*/  IMAD.MOV.U32 R24, RZ, RZ, 0x1 ;  /* 0x00000001ff187424 */ /* 0x000fe200078e00ff */
[----:B------:R-:W-:-:S03]  /*287d0*/  IADD3 R7, P0, RZ, -R14, RZ ;  /* 0x8000000eff077210 */ /* 0x000fc60007f1e0ff */
[----:B------:R-:W1:Y:S02]  /*287e0*/  LDC R6, c[0x0][0x618] ;  /* 0x00018600ff067b82 */ /* 0x000e640000000800 */
[----:B------:R-:W-:-:S04]  /*287f0*/  IMAD.X R5, RZ, RZ, ~R0, P0 ;  /* 0x000000ffff057224 */ /* 0x000fc800000e0e00 */
[-C--:B------:R-:W-:Y:S02]  /*28800*/  IMAD R0, R5, R18.reuse, RZ ;  /* 0x0000001205007224 */ /* 0x080fe400078e02ff */
[----:B------:R-:W2:Y:S01]  /*28810*/  LDC R8, c[0x0][0x608] ;  /* 0x00018200ff087b82 */ /* 0x000ea20000000800 */
[----:B------:R-:W-:Y:S02]  /*28820*/  IMAD.MOV.U32 R5, RZ, RZ, R20 ;  /* 0x000000ffff057224 */ /* 0x000fe400078e0014 */
[----:B------:R-:W-:-:S05]  /*28830*/  IMAD.WIDE.U32 R4, R7, R18, R4 ;  /* 0x0000001207047225 */ /* 0x000fca00078e0004 */
[----:B------:R-:W3:Y:S01]  /*28840*/  LDC R21, c[0x0][0x658] ;  /* 0x00019600ff157b82 */ /* 0x000ee20000000800 */
[----:B------:R-:W-:Y:S01]  /*28850*/  IMAD R7, R7, R19, R0 ;  /* 0x0000001307077224 */ /* 0x000fe200078e0200 */
[----:B0-----:R-:W-:-:S03]  /*28860*/  ISETP.NE.U32.AND P0, PT, R22, RZ, PT ;  /* 0x000000ff1600720c */ /* 0x001fc60003f05070 */
[----:B------:R-:W-:Y:S01]  /*28870*/  IMAD.IADD R5, R5, 0x1, R7 ;  /* 0x0000000105057824 */ /* 0x000fe200078e0207 */
[----:B------:R-:W-:Y:S02]  /*28880*/  ISETP.NE.AND.EX P0, PT, R23, RZ, PT, P0 ;  /* 0x000000ff1700720c */ /* 0x000fe40003f05300 */
[----:B------:R-:W0:Y:S02]  /*28890*/  LDC R16, c[0x0][0x600] ;  /* 0x00018000ff107b82 */ /* 0x000e240000000800 */
[-CC-:B-1----:R-:W-:Y:S01]  /*288a0*/  SHF.R.U64 R10, R4, R6.reuse, R5.reuse ;  /* 0x00000006040a7219 */ /* 0x182fe20000001205 */
[----:B------:R-:W-:Y:S01]  /*288b0*/  IMAD.MOV.U32 R4, RZ, RZ, -0x1 ;  /* 0xffffffffff047424 */ /* 0x000fe200078e00ff */
[----:B------:R-:W-:-:S04]  /*288c0*/  SHF.R.U32.HI R5, RZ, R6, R5 ;  /* 0x00000006ff057219 */ /* 0x000fc80000011605 */
[----:B------:R-:W1:Y:S01]  /*288d0*/  LDC R18, c[0x0][0x648] ;  /* 0x00019200ff127b82 */ /* 0x000e620000000800 */
[-CC-:B--2---:R-:W-:Y:S02]  /*288e0*/  SHF.R.U64 R17, R10, R8.reuse, R5.reuse ;  /* 0x000000080a117219 */ /* 0x184fe40000001205 */
[----:B------:R-:W-:-:S05]  /*288f0*/  SHF.R.U32.HI R0, RZ, R8, R5 ;  /* 0x00000008ff007219 */ /* 0x000fca0000011605 */
[----:B------:R-:W2:Y:S01]  /*28900*/  LDC R20, c[0x0][0x638] ;  /* 0x00018e00ff147b82 */ /* 0x000ea20000000800 */
[-C--:B---3--:R-:W-:Y:S02]  /*28910*/  SHF.L.U32 R4, R4, R21.reuse, RZ ;  /* 0x0000001504047219 */ /* 0x088fe400000006ff */
[-CC-:B------:R-:W-:Y:S02]  /*28920*/  SHF.R.U64 R19, R17, R21.reuse, R0.reuse ;  /* 0x0000001511137219 */ /* 0x180fe40000001200 */
[----:B------:R-:W-:Y:S02]  /*28930*/  LOP3.LUT R26, RZ, R4, RZ, 0x33, !PT ;  /* 0x00000004ff1a7212 */ /* 0x000fe400078e33ff */
[----:B------:R-:W-:Y:S01]  /*28940*/  SHF.R.U32.HI R5, RZ, R21, R0 ;  /* 0x00000015ff057219 */ /* 0x000fe20000011600 */
[----:B------:R-:W3:Y:S01]  /*28950*/  LDC R25, c[0x0][0x610] ;  /* 0x00018400ff197b82 */ /* 0x000ee20000000800 */
[----:B------:R-:W-:Y:S01]  /*28960*/  IMAD.MOV.U32 R4, RZ, RZ, R19 ;  /* 0x000000ffff047224 */ /* 0x000fe200078e0013 */
[----:B------:R-:W-:Y:S06]  /*28970*/  @!P0 BRA `(.L_x_558) ;  /* 0x0000000000288947 */ /* 0x000fec0003800000 */
        /* <DEDUP_REMOVED lines=10> */
.L_x_558:
[----:B-1----:R-:W-:Y:S01]  /*28a20*/  SHF.R.U64 R3, R4, R18, R5 ;  /* 0x0000001204037219 */ /* 0x002fe20000001205 */
[----:B0-----:R-:W-:Y:S01]  /*28a30*/  VIADD R5, R16, 0xffffffff ;  /* 0xffffffff10057836 */ /* 0x001fe20000000000 */
[----:B------:R-:W-:Y:S01]  /*28a40*/  SHF.L.U32 R24, R24, R21, RZ ;  /* 0x0000001518187219 */ /* 0x000fe200000006ff */
[----:B------:R-:W-:Y:S01]  /*28a50*/  @P4 IMAD R11, R13, R12, R2 ;  /* 0x0000000c0d0b4224 */ /* 0x000fe200078e0202 */
[----:B------:R-:W-:Y:S01]  /*28a60*/  LOP3.LUT R0, R17, R26, RZ, 0xc0, !PT ;  /* 0x0000001a11007212 */ /* 0x000fe200078ec0ff */
[----:B------:R-:W-:-:S04]  /*28a70*/  IMAD.MOV R4, RZ, RZ, -R3 ;  /* 0x000000ffff047224 */ /* 0x000fc800078e0a03 */
[----:B------:R-:W-:Y:S01]  /*28a80*/  IMAD R2, R24, R3, R0 ;  /* 0x0000000318027224 */ /* 0x000fe200078e0200 */
[----:B------:R-:W-:Y:S01]  /*28a90*/  LOP3.LUT R3, R10, R5, RZ, 0xc0, !PT ;  /* 0x000000050a037212 */ /* 0x000fe200078ec0ff */
[----:B--2---:R-:W-:Y:S02]  /*28aa0*/  IMAD R0, R4, R20, R19 ;  /* 0x0000001404007224 */ /* 0x004fe400078e0213 */
[----:B---3--:R-:W-:Y:S02]  /*28ab0*/  IMAD R5, R2, R25, R11 ;  /* 0x0000001902057224 */ /* 0x008fe400078e020b */
[----:B------:R-:W-:Y:S02]  /*28ac0*/  IMAD.MOV.U32 R4, RZ, RZ, 0x1 ;  /* 0x00000001ff047424 */ /* 0x000fe400078e00ff */
[----:B------:R-:W-:Y:S02]  /*28ad0*/  IMAD R2, R0, R16, R3 ;  /* 0x0000001000027224 */ /* 0x000fe400078e0203 */
[----:B------:R-:W-:Y:S01]  /*28ae0*/  IMAD.MOV.U32 R10, RZ, RZ, R14 ;  /* 0x000000ffff0a7224 */ /* 0x000fe200078e000e */
[----:B------:R-:W-:-:S02]  /*28af0*/  PRMT R0, R4, 0x7610, R0 ;  /* 0x0000761004007816 */ /* 0x000fc40000000000 */
[----:B------:R-:W-:Y:S02]  /*28b00*/  SEL R4, R2, R5, !P4 ;  /* 0x0000000502047207 */ /* 0x000fe40006000000 */
[----:B------:R-:W-:-:S07]  /*28b10*/  SEL R5, R5, R2, !P4 ;  /* 0x0000000205057207 */ /* 0x000fce0006000000 */
.L_x_556:
[----:B------:R-:W-:-:S08]  /*28b20*/  NOP ;  /* 0x0000000000007918 */ /* 0x000fd00000000000 */
[----:B------:R-:W0:-:S00]  /*28b30*/  USETMAXREG.DEALLOC.CTAPOOL 0x18 ;  /* 0x00000018000079c8 */ /* 0x000e0000080e0500 */
[----:B------:R-:W-:-:S13]  /*28b40*/  ISETP.NE.AND P0, PT, RZ, UR8, PT ;  /* 0x00000008ff007c0c */ /* 0x000fda000bf05270 */
[----:B------:R-:W-:Y:S05]  /*28b50*/  @P0 EXIT ;  /* 0x000000000000094d */ /* 0x000fea0003800000 */
[----:B0-----:R-:W-:Y:S01]  /*28b60*/  LOP3.LUT P0, RZ, R0, 0xff, RZ, 0xc0, !PT ;  /* 0x000000ff00ff7812 */ /* 0x001fe2000780c0ff */
[----:B------:R-:W-:Y:S02]  /*28b70*/  IMAD.MOV.U32 R6, RZ, RZ, 0x1 ;  /* 0x00000001ff067424 */ /* 0x000fe400078e00ff */
[----:B------:R-:W-:-:S10]  /*28b80*/  IMAD.MOV.U32 R7, RZ, RZ, RZ ;  /* 0x000000ffff077224 */ /* 0x000fd400078e00ff */
[----:B------:R-:W-:Y:S05]  /*28b90*/  @!P0 BRA `(.L_x_559) ;  /* 0x0000000c008c8947 */ /* 0x000fea0003800000 */
[----:B------:R-:W0:Y:S01]  /*28ba0*/  LDC R0, c[0x0][0x28c] ;  /* 0x0000a300ff007b82 */ /* 0x000e220000000800 */
[----:B------:R-:W-:Y:S01]  /*28bb0*/  ULDC UR5, c[0x0][0x658] ;  /* 0x0001960000057ab9 */ /* 0x000fe20000000800 */
[----:B------:R-:W-:Y:S01]  /*28bc0*/  UMOV UR9, 0xffffffff ;  /* 0xffffffff00097882 */ /* 0x000fe20000000000 */
[----:B------:R-:W-:Y:S01]  /*28bd0*/  UMOV UR11, 0x1 ;  /* 0x00000001000b7882 */ /* 0x000fe20000000000 */
[----:B------:R-:W-:Y:S01]  /*28be0*/  USHF.L.U32 UR9, UR9, UR5, URZ ;  /* 0x0000000509097299 */ /* 0x000fe2000800063f */
[----:B------:R-:W-:Y:S01]  /*28bf0*/  BSSY B0, `(.L_x_559) ;  /* 0x00000dd000007945 */ /* 0x000fe20003800000 */
[----:B------:R-:W-:Y:S01]  /*28c00*/  ULDC UR7, c[0x0][0xc] ;  /* 0x0000030000077ab9 */ /* 0x000fe20000000800 */
[----:B------:R-:W-:Y:S01]  /*28c10*/  ULDC UR10, c[0x0][0x10] ;  /* 0x00000400000a7ab9 */ /* 0x000fe20000000800 */
[----:B------:R-:W1:Y:S01]  /*28c20*/  S2UR UR6, SR_CgaCtaId ;  /* 0x00000000000679c3 */ /* 0x000e620000008800 */
[----:B------:R-:W-:Y:S01]  /*28c30*/  ULOP3.LUT UR15, URZ, UR9, URZ, 0x33, !UPT ;  /* 0x000000093f0f7292 */ /* 0x000fe2000f8e333f */
[----:B------:R-:W-:Y:S01]  /*28c40*/  IMAD.MOV.U32 R9, RZ, RZ, 0x1 ;  /* 0x00000001ff097424 */ /* 0x000fe200078e00ff */
[----:B------:R-:W-:Y:S01]  /*28c50*/  ULDC UR4, c[0x0][0x600] ;  /* 0x0001800000047ab9 */ /* 0x000fe20000000800 */
[----:B------:R-:W-:Y:S01]  /*28c60*/  IMAD.MOV.U32 R6, RZ, RZ, 0x1 ;  /* 0x00000001ff067424 */ /* 0x000fe200078e00ff */
[----:B------:R-:W-:Y:S01]  /*28c70*/  UMOV UR18, 0x5 ;  /* 0x0000000500127882 */ /* 0x000fe20000000000 */
[----:B------:R-:W-:Y:S01]  /*28c80*/  IMAD.MOV.U32 R7, RZ, RZ, RZ ;  /* 0x000000ffff077224 */ /* 0x000fe200078e00ff */
[----:B------:R-:W-:-:S02]  /*28c90*/  ULOP3.LUT UR27, UR13, 0x2, URZ, 0xfc, !UPT ;  /* 0x000000020d1b7892 */ /* 0x000fc4000f8efc3f */
[----:B------:R-:W-:Y:S02]  /*28ca0*/  UIADD3 UR4, UR4, -0x1, URZ ;  /* 0xffffffff04047890 */ /* 0x000fe4000fffe03f */
[----:B------:R-:W-:Y:S01]  /*28cb0*/  USHF.L.U32 UR5, UR11, UR5, URZ ;  /* 0x000000050b057299 */ /* 0x000fe2000800063f */
[----:B------:R-:W-:Y:S01]  /*28cc0*/  ULDC.64 UR28, c[0x0][0x198] ;  /* 0x00006600001c7ab9 */ /* 0x000fe20000000a00 */
[----:B0-----:R-:W-:-:S05]  /*28cd0*/  VIADD R0, R0, 0x7f ;  /* 0x0000007f00007836 */ /* 0x001fca0000000000 */
[----:B------:R-:W-:Y:S01]  /*28ce0*/  SHF.R.S32.HI R3, RZ, 0x1f, R0 ;  /* 0x0000001fff037819 */ /* 0x000fe20000011400 */
[----:B-1----:R-:W-:-:S03]  /*28cf0*/  ULOP3.LUT UR8, UR6, 0x1, URZ, 0xc0, !UPT ;  /* 0x0000000106087892 */ /* 0x002fc6000f8ec03f */
[----:B------:R-:W-:Y:S01]  /*28d00*/  LEA.HI R0, R3, R0, RZ, 0x7 ;  /* 0x0000000003007211 */ /* 0x000fe200078f38ff */
[----:B------:R-:W-:Y:S02]  /*28d10*/  USHF.R.U32.HI UR30, URZ, 0x1, UR6 ;  /* 0x000000013f1e7899 */ /* 0x000fe40008011606 */
[----:B------:R-:W-:Y:S01]  /*28d20*/  USHF.L.U32 UR14, UR6, 0x7, URZ ;  /* 0x00000007060e7899 */ /* 0x000fe2000800063f */
[----:B------:R-:W-:Y:S01]  /*28d30*/  SHF.R.S32.HI R0, RZ, 0x7, R0 ;  /* 0x00000007ff007819 */ /* 0x000fe20000011400 */
[----:B------:R-:W-:Y:S02]  /*28d40*/  USHF.L.U32 UR31, UR6, 0xe, URZ ;  /* 0x0000000e061f7899 */ /* 0x000fe4000800063f */
[----:B------:R-:W-:Y:S02]  /*28d50*/  ULOP3.LUT UR6, UR6, 0xfffffffe, URZ, 0xc0, !UPT ;  /* 0xfffffffe06067892 */ /* 0x000fe4000f8ec03f */
[----:B------:R-:W-:Y:S01]  /*28d60*/  UISETP.GT.U32.AND UP0, UPT, UR8, 0xffff, UPT ;  /* 0x0000ffff0800788c */ /* 0x000fe2000bf04070 */
[----:B------:R-:W-:Y:S01]  /*28d70*/  VIADD R15, R0, 0x1 ;  /* 0x00000001000f7836 */ /* 0x000fe20000000000 */
[----:B------:R-:W-:-:S02]  /*28d80*/  USHF.L.U32 UR16, UR11, UR6, URZ ;  /* 0x000000060b107299 */ /* 0x000fc4000800063f */
[----:B------:R-:W-:Y:S02]  /*28d90*/  ULOP3.LUT UR9, UR6, 0x1, URZ, 0xfc, !UPT ;  /* 0x0000000106097892 */ /* 0x000fe4000f8efc3f */
[----:B------:R-:W-:Y:S02]  /*28da0*/  UIMAD.WIDE.U32 UR6, UR7, UR10, URZ ;  /* 0x0000000a070672a5 */ /* 0x000fe4000f8e003f */
[----:B------:R-:W-:Y:S01]  /*28db0*/  USEL UR8, UR8, 0xffff, !UP0 ;  /* 0x0000ffff08087887 */ /* 0x000fe2000c000000 */
[----:B------:R-:W-:Y:S01]  /*28dc0*/  ULDC UR10, c[0x0][0x14] ;  /* 0x00000500000a7ab9 */ /* 0x000fe20000000800 */
[----:B------:R-:W-:Y:S02]  /*28dd0*/  USHF.L.U32 UR9, UR11, UR9, URZ ;  /* 0x000000090b097299 */ /* 0x000fe4000800063f */
[----:B------:R-:W-:Y:S02]  /*28de0*/  UIMAD.WIDE.U32 UR24, UR6, UR10, URZ ;  /* 0x0000000a061872a5 */ /* 0x000fe4000f8e003f */
[----:B------:R-:W-:-:S02]  /*28df0*/  UIMAD UR17, UR7, UR10, URZ ;  /* 0x0000000a071172a4 */ /* 0x000fc4000f8e023f */
[----:B------:R-:W-:Y:S02]  /*28e00*/  ULOP3.LUT UR8, UR8, 0xffff, URZ, 0xc0, !UPT ;  /* 0x0000ffff08087892 */ /* 0x000fe4000f8ec03f */
[----:B------:R-:W-:Y:S02]  /*28e10*/  ULOP3.LUT UR14, UR14, 0x80, URZ, 0xc0, !UPT ;  /* 0x000000800e0e7892 */ /* 0x000fe4000f8ec03f */
[----:B------:R-:W-:Y:S02]  /*28e20*/  ULOP3.LUT UR16, UR16, UR9, URZ, 0xfc, !UPT ;  /* 0x0000000910107292 */ /* 0x000fe4000f8efc3f */
[----:B------:R-:W-:Y:S02]  /*28e30*/  UIADD3 UR17, UR25, UR17, URZ ;  /* 0x0000001119117290 */ /* 0x000fe4000fffe03f */
[----:B------:R-:W-:-:S12]  /*28e40*/  USHF.L.U32 UR18, UR18, UR8, URZ ;  /* 0x0000000812127299 */ /* 0x000fd8000800063f */
.L_x_570:
[----:B------:R-:W-:-:S03]  /*28e50*/  UMOV UR6, 0xffffffff ;  /* 0xffffffff00067882 */ /* 0x000fc60000000000 */
[----:B------:R-:W-:Y:S05]  /*28e60*/  BRA.DIV UR6, `(.L_x_560) ;  /* 0x0000000e06b07947 */ /* 0x000fea000b800000 */
[----:B------:R-:W-:-:S13]  /*28e70*/  ELECT P0, URZ, PT ;  /* 0x00000000003f782f */ /* 0x000fda0003800000 */
.L_x_580:
[----:B------:R-:W0:Y:S01]  /*28e80*/  LDC R2, c[0x0][0x28c] ;  /* 0x0000a300ff027b82 */ /* 0x000e220000000800 */
[----:B------:R-:W-:Y:S01]  /*28e90*/  BSSY B1, `(.L_x_561) ;  /* 0x000003c000017945 */ /* 0x000fe20003800000 */
[----:B0-----:R-:W-:-:S13]  /*28ea0*/  ISETP.LT.OR P0, PT, R2, 0x1, !P0 ;  /* 0x000000010200780c */ /* 0x001fda0004701670 */
[----:B------:R-:W-:Y:S05]  /*28eb0*/  @P0 BRA `(.L_x_562) ;  /* 0x0000000000e40947 */ /* 0x000fea0003800000 */
[----:B------:R-:W-:Y:S01]  /*28ec0*/  LEA R2, R5, UR30, 0x1 ;  /* 0x0000001e05027c11 */ /* 0x000fe2000f8e08ff */
[----:B------:R-:W-:Y:S01]  /*28ed0*/  IMAD.MOV.U32 R13, RZ, RZ, RZ ;  /* 0x000000ffff0d7224 */ /* 0x000fe200078e00ff */
[----:B------:R-:W-:Y:S01]  /*28ee0*/  LEA R4, R4, UR14, 0x8 ;  /* 0x0000000e04047c11 */ /* 0x000fe2000f8e40ff */
[----:B------:R-:W-:Y:S02]  /*28ef0*/  IMAD.MOV.U32 R3, RZ, RZ, R15 ;  /* 0x000000ffff037224 */ /* 0x000fe400078e000f */
[----:B------:R-:W-:Y:S02]  /*28f00*/  IMAD.SHL.U32 R2, R2, 0x80, RZ ;  /* 0x0000008002027824 */ /* 0x000fe400078e00ff */
[----:B------:R-:W-:Y:S02]  /*28f10*/  IMAD.MOV.U32 R5, RZ, RZ, R6 ;  /* 0x000000ffff057224 */ /* 0x000fe400078e0006 */
[----:B------:R-:W-:-:S07]  /*28f20*/  IMAD.MOV.U32 R8, RZ, RZ, R7 ;  /* 0x000000ffff087224 */ /* 0x000fce00078e0007 */
.L_x_565:
[----:B------:R-:W0:Y:S01]  /*28f30*/  S2R R12, SR_CgaCtaId ;  /* 0x00000000000c7919 */ /* 0x000e220000008800 */
[----:B------:R-:W-:Y:S01]  /*28f40*/  MOV R11, 0x400 ;  /* 0x00000400000b7802 */ /* 0x000fe20000000f00 */
[----:B------:R-:W1:Y:S03]  /*28f50*/  S2R R14, SR_TID.X ;  /* 0x00000000000e7919 */ /* 0x000e660000002100 */
[----:B0-----:R-:W-:Y:S02]  /*28f60*/  LEA R17, R12, R11, 0x18 ;  /* 0x0000000b0c117211 */ /* 0x001fe400078ec0ff */
[----:B------:R-:W-:Y:S02]  /*28f70*/  SHF.L.U32 R11, R5, 0x1f, RZ ;  /* 0x0000001f050b7819 */ /* 0x000fe400000006ff */
[----:B-1----:R-:W-:Y:S01]  /*28f80*/  LOP3.LUT P1, RZ, R14, 0x7f, RZ, 0xc0, !PT ;  /* 0x0000007f0eff7812 */ /* 0x002fe2000782c0ff */
[----:B------:R-:W-:-:S04]  /*28f90*/  IMAD R12, R8, 0x8, R17 ;  /* 0x00000008080c7824 */ /* 0x000fc800078e0211 */
[----:B------:R-:W0:Y:S02]  /*28fa0*/  SYNCS.PHASECHK.TRANS64.TRYWAIT P0, [R12+URZ+0x18], R11 ;  /* 0x0000180b0c0075a7 */ /* 0x000e24000800017f */
[----:B0-----:R-:W-:Y:S06]  /*28fb0*/  @!P0 BRA `(.L_x_563) ;  /* 0x0000000c007c8947 */ /* 0x001fec0003800000 */
.L_x_581:
[----:B0-----:R-:W0:Y:S01]  /*28fc0*/  @!P1 LDC R11, c[0x0][0x500] ;  /* 0x00014000ff0b9b82 */ /* 0x001e220000000800 */
[----:B------:R-:W-:-:S04]  /*28fd0*/  UPRMT UR6, UR27, 0x9910, URZ ;  /* 0x000099101b067896 */ /* 0x000fc8000800003f */
[----:B------:R-:W-:-:S06]  /*28fe0*/  UISETP.NE.AND UP0, UPT, UR6, 0x2, UPT ;  /* 0x000000020600788c */ /* 0x000fcc000bf05270 */
[----:B------:R-:W-:Y:S01]  /*28ff0*/  PLOP3.LUT P0, PT, PT, PT, UP0, 0x80, 0x0 ;  /* 0x000000000000781c */ /* 0x000fe20003f0f008 */
[----:B0-----:R0:W-:-:S12]  /*29000*/  @!P1 SYNCS.ARRIVE.TRANS64 RZ, [R12+URZ], R11 ;  /* 0x0000000b0cff99a7 */ /* 0x0011d8000800003f */
[----:B------:R-:W-:Y:S05]  /*29010*/  @P0 BRA `(.L_x_564) ;  /* 0x0000000000040947 */ /* 0x000fea0003800000 */
[----:B------:R-:W-:Y:S01]  /*29020*/  BPT.TRAP 0x1 ;  /* 0x000000040000795c */ /* 0x000fe20000300000 */
.L_x_564:
[----:B------:R-:W-:Y:S01]  /*29030*/  R2UR UR7, R8 ;  /* 0x00000000080772ca */ /* 0x000fe200000e0000 */
[----:B------:R-:W-:Y:S01]  /*29040*/  VIADD R3, R3, 0xffffffff ;  /* 0xffffffff03037836 */ /* 0x000fe20000000000 */
[----:B------:R-:W-:Y:S01]  /*29050*/  R2UR UR22, R17 ;  /* 0x00000000111672ca */ /* 0x000fe200000e0000 */
[----:B------:R-:W-:Y:S01]  /*29060*/  UIADD3 UR6, UP0, UR28, 0xf0, URZ ;  /* 0x000000f01c067890 */ /* 0x000fe2000ff1e03f */
[----:B------:R-:W-:Y:S01]  /*29070*/  R2UR UR23, R2 ;  /* 0x00000000021772ca */ /* 0x000fe200000e0000 */
[----:B------:R-:W-:Y:S01]  /*29080*/  UIADD3 UR34, UP1, UR28, 0x1f0, URZ ;  /* 0x000001f01c227890 */ /* 0x000fe2000ff3e03f */
[----:B------:R-:W-:Y:S01]  /*29090*/  R2UR UR9, R12 ;  /* 0x000000000c0972ca */ /* 0x000fe200000e0000 */
[----:B------:R-:W-:Y:S01]  /*290a0*/  UPRMT UR19, URZ, 0x5410, UR18 ;  /* 0x000054103f137896 */ /* 0x000fe20008000012 */
[----:B------:R-:W-:Y:S01]  /*290b0*/  R2UR UR10, R13 ;  /* 0x000000000d0a72ca */ /* 0x000fe200000e0000 */
[----:B------:R-:W-:Y:S01]  /*290c0*/  VIADD R8, R8, 0x1 ;  /* 0x0000000108087836 */ /* 0x000fe20000000000 */
[----:B------:R-:W-:Y:S01]  /*290d0*/  R2UR UR12, R10 ;  /* 0x000000000a0c72ca */ /* 0x000fe200000e0000 */
[----:B------:R-:W-:Y:S01]  /*290e0*/  UPRMT UR32, URZ, 0x5410, UR16 ;  /* 0x000054103f207896 */ /* 0x000fe20008000010 */
[----:B------:R-:W-:Y:S01]  /*290f0*/  R2UR UR26, R4 ;  /* 0x00000000041a72ca */ /* 0x000fe200000e0000 */
[----:B------:R-:W-:Y:S01]  /*29100*/  USHF.L.U32 UR7, UR7, 0xf, URZ ;  /* 0x0000000f07077899 */ /* 0x000fe2000800063f */
[----:B------:R-:W-:Y:S01]  /*29110*/  ISETP.GT.AND P1, PT, R3, 0x1, PT ;  /* 0x000000010300780c */ /* 0x000fe20003f24270 */
[----:B------:R-:W-:Y:S01]  /*29120*/  UIADD3.X UR35, URZ, UR29, URZ, UP1, !UPT ;  /* 0x0000001d3f237290 */ /* 0x000fe20008ffe43f */
[C---:B------:R-:W-:Y:S01]  /*29130*/  ISETP.NE.AND P0, PT, R8.reuse, 0x3, PT ;  /* 0x000000030800780c */ /* 0x040fe20003f05270 */
[----:B------:R-:W-:Y:S01]  /*29140*/  ULEA UR8, UR30, UR7, 0xe ;  /* 0x000000071e087291 */ /* 0x000fe2000f8e703f */
[----:B------:R-:W-:Y:S01]  /*29150*/  VIADD R13, R13, 0x80 ;  /* 0x000000800d0d7836 */ /* 0x000fe20000000000 */
[----:B------:R-:W-:Y:S01]  /*29160*/  ULOP3.LUT UR11, UR7, 0x4000, UR31, 0xf8, !UPT ;  /* 0x00004000070b7892 */ /* 0x000fe2000f8ef81f */
[----:B0-----:R-:W-:Y:S01]  /*29170*/  SEL R12, RZ, 0x1, P0 ;  /* 0x00000001ff0c7807 */ /* 0x001fe20000000000 */
[----:B------:R-:W-:Y:S01]  /*29180*/  UIADD3 UR8, UR22, 0x100, UR8 ;  /* 0x0000010016087890 */ /* 0x000fe2000fffe008 */
[----:B------:R-:W-:Y:S01]  /*29190*/  SEL R8, R8, RZ, P0 ;  /* 0x000000ff08087207 */ /* 0x000fe20000000000 */
[----:B------:R-:W-:Y:S01]  /*291a0*/  UIADD3.X UR7, URZ, UR29, URZ, UP0, !UPT ;  /* 0x0000001d3f077290 */ /* 0x000fe200087fe43f */
[----:B------:R-:W-:Y:S01]  /*291b0*/  LOP3.LUT R5, R5, R12, RZ, 0x3c, !PT ;  /* 0x0000000c05057212 */ /* 0x000fe200078e3cff */
[----:B------:R-:W-:Y:S01]  /*291c0*/  UIADD3 UR22, UR22, 0x18100, UR11 ;  /* 0x0001810016167890 */ /* 0x000fe2000fffe00b */
[----:B------:R-:W-:Y:S01]  /*291d0*/  UMOV UR20, 0x0 ;  /* 0x0000000000147882 */ /* 0x000fe20000000000 */
[----:B------:R-:W-:Y:S01]  /*291e0*/  UMOV UR21, 0x10000000 ;  /* 0x1000000000157882 */ /* 0x000fe20000000000 */
[----:B------:R-:W-:-:S04]  /*291f0*/  UMOV UR11, UR23 ;  /* 0x00000017000b7c82 */ /* 0x000fc80008000000 */
[----:B------:R0:W-:Y:S02]  /*29200*/  UTMALDG.3D.MULTICAST [UR8], [UR6], UR19, desc[UR20] ;  /* 0x00001408060073b4 */ /* 0x0001e40008011813 */
[----:B0-----:R-:W-:Y:S01]  /*29210*/  UMOV UR8, UR22 ;  /* 0x0000001600087c82 */ /* 0x001fe20008000000 */
[----:B------:R-:W-:Y:S02]  /*29220*/  UMOV UR11, UR26 ;  /* 0x0000001a000b7c82 */ /* 0x000fe40008000000 */
[----:B------:R0:W-:Y:S02]  /*29230*/  UTMALDG.3D.MULTICAST [UR8], [UR34], UR32, desc[UR20] ;  /* 0x00001408220073b4 */ /* 0x0001e40008011820 */
[----:B0-----:R-:W-:Y:S05]  /*29240*/  @P1 BRA `(.L_x_565) ;  /* 0xfffffffc00381947 */ /* 0x001fea000383ffff */
.L_x_562:
[----:B------:R-:W-:Y:S05]  /*29250*/  BSYNC B1 ;  /* 0x0000000000017941 */ /* 0x000fea0003800000 */
.L_x_561:
[----:B------:R-:W2:Y:S01]  /*29260*/  LDL.LU R16, [R1+0x458] ;  /* 0x0004580001107983 */ /* 0x000ea20000300800 */
[----:B------:R-:W-:Y:S01]  /*29270*/  LOP3.LUT P0, RZ, R9, 0xff, RZ, 0xc0, !PT ;  /* 0x000000ff09ff7812 */ /* 0x000fe2000780c0ff */
[C---:B------:R-:W-:Y:S01]  /*29280*/  IMAD.IADD R4, R0.reuse, 0x1, R7 ;  /* 0x0000000100047824 */ /* 0x040fe200078e0207 */
[----:B------:R-:W-:Y:S01]  /*29290*/  ULDC.64 UR6, c[0x0][0x650] ;  /* 0x0001940000067ab9 */ /* 0x000fe20000000a00 */
[----:B------:R-:W3:Y:S01]  /*292a0*/  LDL.LU R14, [R1+0x45c] ;  /* 0x00045c00010e7983 */ /* 0x000ee20000300800 */
[----:B------:R-:W-:Y:S01]  /*292b0*/  ISETP.GE.U32.AND P1, PT, R0, 0x3, PT ;  /* 0x000000030000780c */ /* 0x000fe20003f26070 */
[----:B------:R-:W-:Y:S01]  /*292c0*/  BSSY B1, `(.L_x_566) ;  /* 0x000006d000017945 */ /* 0x000fe20003800000 */
[----:B------:R-:W-:Y:S01]  /*292d0*/  IMAD.MOV.U32 R10, RZ, RZ, -0x1 ;  /* 0xffffffffff0a7424 */ /* 0x000fe200078e00ff */
[----:B------:R-:W-:-:S06]  /*292e0*/  PRMT R9, RZ, 0x7610, R9 ;  /* 0x00007610ff097816 */ /* 0x000fcc0000000009 */
[----:B------:R-:W0:Y:S01]  /*292f0*/  @P0 S2R R3, SR_CgaCtaId ;  /* 0x0000000000030919 */ /* 0x000e220000008800 */
[----:B------:R-:W-:-:S04]  /*29300*/  @P0 MOV R2, 0x400 ;  /* 0x0000040000020802 */ /* 0x000fc80000000f00 */
[----:B0-----:R-:W-:-:S04]  /*29310*/  @P0 LEA R2, R3, R2, 0x18 ;  /* 0x0000000203020211 */ /* 0x001fc800078ec0ff */
[----:B------:R0:W-:Y:S01]  /*29320*/  @P0 SYNCS.ARRIVE.TRANS64.A1T0 RZ, [R2+URZ+0x48], RZ ;  /* 0x000048ff02ff09a7 */ /* 0x0001e2000810003f */
[----:B------:R-:W-:-:S04]  /*29330*/  ISETP.GT.U32.AND P0, PT, R4, 0x2, PT ;  /* 0x000000020400780c */ /* 0x000fc80003f04070 */
[----:B------:R-:W-:Y:S01]  /*29340*/  ISETP.LT.U32.AND P0, PT, R0, 0x3, P0 ;  /* 0x000000030000780c */ /* 0x000fe20000701070 */
[----:B0-----:R-:W-:-:S05]  /*29350*/  IMAD.WIDE.U32 R2, R4, -0x55555555, RZ ;  /* 0xaaaaaaab04027825 */ /* 0x001fca00078e00ff */
[----:B------:R-:W-:Y:S02]  /*29360*/  SHF.R.U32.HI R5, RZ, 0x1, R3 ;  /* 0x00000001ff057819 */ /* 0x000fe40000011603 */
[----:B------:R-:W-:Y:S02]  /*29370*/  SEL R3, RZ, 0x1, !P0 ;  /* 0x00000001ff037807 */ /* 0x000fe40004000000 */
[----:B------:R-:W-:Y:S01]  /*29380*/  PRMT R2, RZ, 0x7610, R2 ;  /* 0x00007610ff027816 */ /* 0x000fe20000000002 */
[----:B------:R-:W-:Y:S01]  /*29390*/  IMAD R7, R5, -0x3, R4 ;  /* 0xfffffffd05077824 */ /* 0x000fe200078e0204 */
[----:B------:R-:W-:Y:S01]  /*293a0*/  LOP3.LUT R6, R6, R3, RZ, 0x3c, !PT ;  /* 0x0000000306067212 */ /* 0x000fe200078e3cff */
[----:B------:R-:W-:-:S03]  /*293b0*/  IMAD.MOV.U32 R4, RZ, RZ, -0x1 ;  /* 0xffffffffff047424 */ /* 0x000fc600078e00ff */
[----:B------:R-:W-:Y:S01]  /*293c0*/  @P1 LOP3.LUT R6, R6, 0x1, R5, 0x78, !PT ;  /* 0x0000000106061812 */ /* 0x000fe200078e7805 */
[----:B------:R-:W-:Y:S01]  /*293d0*/  IMAD.MOV.U32 R5, RZ, RZ, -0x1 ;  /* 0xffffffffff057424 */ /* 0x000fe200078e00ff */
[----:B---3--:R-:W-:-:S04]  /*293e0*/  IADD3 R14, P0, R14, UR24, RZ ;  /* 0x000000180e0e7c10 */ /* 0x008fc8000ff1e0ff */
[----:B--2---:R-:W-:Y:S01]  /*293f0*/  IADD3.X R16, R16, UR17, RZ, P0, !PT ;  /* 0x0000001110107c10 */ /* 0x004fe200087fe4ff */
[----:B------:R0:W-:Y:S01]  /*29400*/  STL [R1+0x45c], R14 ;  /* 0x00045c0e01007387 */ /* 0x0001e20000100800 */
[----:B------:R-:W-:-:S03]  /*29410*/  ISETP.GE.U32.AND P0, PT, R14, UR6, PT ;  /* 0x000000060e007c0c */ /* 0x000fc6000bf06070 */
[----:B------:R0:W-:Y:S01]  /*29420*/  STL [R1+0x458], R16 ;  /* 0x0004581001007387 */ /* 0x0001e20000100800 */
[----:B------:R-:W-:-:S13]  /*29430*/  ISETP.GE.U32.AND.EX P0, PT, R16, UR7, PT, P0 ;  /* 0x0000000710007c0c */ /* 0x000fda000bf06100 */
[----:B0-----:R-:W-:Y:S05]  /*29440*/  @P0 BRA `(.L_x_567) ;  /* 0x0000000400500947 */ /* 0x001fea0003800000 */
[----:B------:R-:W0:Y:S01]  /*29450*/  S2R R8, SR_CTAID.X ;  /* 0x0000000000087919 */ /* 0x000e220000002500 */
[----:B------:R-:W-:Y:S01]  /*29460*/  ULDC UR6, c[0x0][0x150] ;  /* 0x0000540000067ab9 */ /* 0x000fe20000000800 */
[----:B------:R-:W1:Y:S01]  /*29470*/  LDC R3, c[0x0][0x144] ;  /* 0x00005100ff037b82 */ /* 0x000e620000000800 */
[----:B------:R-:W-:Y:S01]  /*29480*/  ULDC UR9, c[0x0][0x630] ;  /* 0x00018c0000097ab9 */ /* 0x000fe20000000800 */
[----:B------:R-:W2:Y:S06]  /*29490*/  S2R R5, SR_CTAID.Y ;  /* 0x0000000000057919 */ /* 0x000eac0000002600 */
[----:B------:R-:W3:Y:S01]  /*294a0*/  LDC R12, c[0x0][0x148] ;  /* 0x00005200ff0c7b82 */ /* 0x000ee20000000800 */
[----:B0-----:R-:W-:-:S02]  /*294b0*/  I2FP.F32.U32 R2, R8 ;  /* 0x0000000800027245 */ /* 0x001fc40000201000 */
[----:B--2---:R-:W-:-:S03]  /*294c0*/  I2FP.F32.U32 R4, R5 ;  /* 0x0000000500047245 */ /* 0x004fc60000201000 */
[----:B------:R-:W-:Y:S01]  /*294d0*/  FMUL R2, R2, UR6 ;  /* 0x0000000602027c20 */ /* 0x000fe20008400000 */
[----:B------:R-:W-:Y:S02]  /*294e0*/  ULDC UR6, c[0x0][0x154] ;  /* 0x0000550000067ab9 */ /* 0x000fe40000000800 */
[----:B------:R-:W-:Y:S01]  /*294f0*/  FMUL R10, R4, UR6 ;  /* 0x00000006040a7c20 */ /* 0x000fe20008400000 */
[----:B------:R-:W-:Y:S02]  /*29500*/  ULDC.64 UR6, c[0x0][0x628] ;  /* 0x00018a0000067ab9 */ /* 0x000fe40000000a00 */
[----:B------:R-:W0:Y:S01]  /*29510*/  F2I.U32.TRUNC.NTZ R2, R2 ;  /* 0x0000000200027305 */ /* 0x000e22000020f000 */
[----:B------:R-:W-:-:S04]  /*29520*/  ISETP.NE.U32.AND P0, PT, RZ, UR6, PT ;  /* 0x00000006ff007c0c */ /* 0x000fc8000bf05070 */
[----:B------:R-:W-:-:S03]  /*29530*/  ISETP.NE.AND.EX P0, PT, RZ, UR7, PT, P0 ;  /* 0x00000007ff007c0c */ /* 0x000fc6000bf05300 */
[----:B------:R-:W2:Y:S01]  /*29540*/  F2I.U32.TRUNC.NTZ R10, R10 ;  /* 0x0000000a000a7305 */ /* 0x000ea2000020f000 */
[----:B0-----:R-:W-:Y:S02]  /*29550*/  IMAD.MOV R4, RZ, RZ, -R2 ;  /* 0x000000ffff047224 */ /* 0x001fe400078e0a02 */
[----:B------:R-:W-:Y:S02]  /*29560*/  IMAD.MOV.U32 R2, RZ, RZ, R14 ;  /* 0x000000ffff027224 */ /* 0x000fe400078e000e */
[----:B-1----:R-:W-:Y:S02]  /*29570*/  IMAD R8, R3, R4, R8 ;  /* 0x0000000403087224 */ /* 0x002fe400078e0208 */
[----:B--2---:R-:W-:-:S04]  /*29580*/  IMAD.MOV R3, RZ, RZ, -R10 ;  /* 0x000000ffff037224 */ /* 0x004fc800078e0a0a */
[----:B---3--:R-:W-:Y:S02]  /*29590*/  @P4 IMAD R8, R12, R3, R5 ;  /* 0x000000030c084224 */ /* 0x008fe400078e0205 */
[----:B------:R-:W-:Y:S01]  /*295a0*/  IMAD.MOV.U32 R3, RZ, RZ, R16 ;  /* 0x000000ffff037224 */ /* 0x000fe200078e0010 */
[----:B------:R-:W-:Y:S06]  /*295b0*/  @!P0 BRA `(.L_x_568) ;  /* 0x0000000000288947 */ /* 0x000fec0003800000 */
[----:B------:R-:W-:Y:S02]  /*295c0*/  ULDC UR8, c[0x0][0x634] ;  /* 0x00018d0000087ab9 */ /* 0x000fe40000000800 */
[----:B------:R-:W-:-:S05]  /*295d0*/  IADD3 R3, P0, R14, UR8, RZ ;  /* 0x000000080e037c10 */ /* 0x000fca000ff1e0ff */
[----:B------:R-:W-:-:S04]  /*295e0*/  IMAD.X R11, RZ, RZ, R16, P0 ;  /* 0x000000ffff0b7224 */ /* 0x000fc800000e0610 */
[----:B------:R-:W-:-:S04]  /*295f0*/  IMAD.WIDE.U32 R4, R11, UR6, RZ ;  /* 0x000000060b047c25 */ /* 0x000fc8000f8e00ff */
[----:B------:R-:W-:-:S04]  /*29600*/  IMAD.WIDE.U32 R4, P0, R3, UR7, R4 ;  /* 0x0000000703047c25 */ /* 0x000fc8000f800004 */
[----:B------:R-:W-:-:S04]  /*29610*/  IMAD.WIDE.U32 R2, R3, UR6, RZ ;  /* 0x0000000603027c25 */ /* 0x000fc8000f8e00ff */
[----:B------:R-:W-:Y:S01]  /*29620*/  IMAD.MOV.U32 R2, RZ, RZ, R5 ;  /* 0x000000ffff027224 */ /* 0x000fe200078e0005 */
[----:B------:R-:W-:Y:S01]  /*29630*/  IADD3 RZ, P1, R3, R4, RZ ;  /* 0x0000000403ff7210 */ /* 0x000fe20007f3e0ff */
[----:B------:R-:W-:-:S04]  /*29640*/  IMAD.X R3, RZ, RZ, RZ, P0 ;  /* 0x000000ffff037224 */ /* 0x000fc800000e06ff */
[----:B------:R-:W-:-:S08]  /*29650*/  IMAD.WIDE.U32.X R2, R11, UR7, R2, P1 ;  /* 0x000000070b027c25 */ /* 0x000fd000088e0402 */
.L_x_568:
[--C-:B------:R-:W-:Y:S01]  /*29660*/  SHF.R.U64 R10, R2, UR9, R3.reuse ;  /* 0x00000009020a7c19 */ /* 0x100fe20008001203 */
[----:B------:R-:W-:Y:S01]  /*29670*/  ULDC.64 UR6, c[0x0][0x620] ;  /* 0x0001880000067ab9 */ /* 0x000fe20000000a00 */
[----:B------:R-:W-:Y:S01]  /*29680*/  SHF.R.U32.HI R2, RZ, UR9, R3 ;  /* 0x00000009ff027c19 */ /* 0x000fe20008011603 */
[----:B------:R-:W-:Y:S01]  /*29690*/  IMAD.MOV.U32 R3, RZ, RZ, R16 ;  /* 0x000000ffff037224 */ /* 0x000fe200078e0010 */
[----:B------:R-:W-:Y:S01]  /*296a0*/  IADD3 R11, P0, RZ, -R10, RZ ;  /* 0x8000000aff0b7210 */ /* 0x000fe20007f1e0ff */
[----:B------:R-:W-:-:S04]  /*296b0*/  ULDC.64 UR8, c[0x0][0x640] ;  /* 0x0001900000087ab9 */ /* 0x000fc80000000a00 */
[----:B------:R-:W-:Y:S01]  /*296c0*/  IMAD.X R2, RZ, RZ, ~R2, P0 ;  /* 0x000000ffff027224 */ /* 0x000fe200000e0e02 */
[----:B------:R-:W-:-:S03]  /*296d0*/  ISETP.NE.U32.AND P0, PT, RZ, UR8, PT ;  /* 0x00000008ff007c0c */ /* 0x000fc6000bf05070 */
[----:B------:R-:W-:Y:S01]  /*296e0*/  IMAD R2, R2, UR6, RZ ;  /* 0x0000000602027c24 */ /* 0x000fe2000f8e02ff */
[----:B------:R-:W-:-:S03]  /*296f0*/  ISETP.NE.AND.EX P0, PT, RZ, UR9, PT, P0 ;  /* 0x00000009ff007c0c */ /* 0x000fc6000bf05300 */
[----:B------:R-:W-:Y:S02]  /*29700*/  IMAD R5, R11, UR7, R2 ;  /* 0x000000070b057c24 */ /* 0x000fe4000f8e0202 */
[----:B------:R-:W-:-:S04]  /*29710*/  IMAD.MOV.U32 R2, RZ, RZ, R14 ;  /* 0x000000ffff027224 */ /* 0x000fc800078e000e */
[----:B------:R-:W-:Y:S01]  /*29720*/  IMAD.WIDE.U32 R2, R11, UR6, R2 ;  /* 0x000000060b027c25 */ /* 0x000fe2000f8e0002 */
[----:B------:R-:W-:-:S03]  /*29730*/  ULDC UR6, c[0x0][0x618] ;  /* 0x0001860000067ab9 */ /* 0x000fc60000000800 */
[----:B------:R-:W-:-:S05]  /*29740*/  IMAD.IADD R3, R3, 0x1, R5 ;  /* 0x0000000103037824 */ /* 0x000fca00078e0205 */
[--C-:B------:R-:W-:Y:S02]  /*29750*/  SHF.R.U64 R11, R2, UR6, R3.reuse ;  /* 0x00000006020b7c19 */ /* 0x100fe40008001203 */
[----:B------:R-:W-:Y:S01]  /*29760*/  SHF.R.U32.HI R2, RZ, UR6, R3 ;  /* 0x00000006ff027c19 */ /* 0x000fe20008011603 */
[----:B------:R-:W-:-:S03]  /*29770*/  ULDC UR6, c[0x0][0x608] ;  /* 0x0001820000067ab9 */ /* 0x000fc60000000800 */
[--C-:B------:R-:W-:Y:S02]  /*29780*/  SHF.R.U64 R12, R11, UR6, R2.reuse ;  /* 0x000000060b0c7c19 */ /* 0x100fe40008001202 */
[----:B------:R-:W-:Y:S01]  /*29790*/  SHF.R.U32.HI R3, RZ, UR6, R2 ;  /* 0x00000006ff037c19 */ /* 0x000fe20008011602 */
[----:B------:R-:W-:-:S03]  /*297a0*/  ULDC UR6, c[0x0][0x658] ;  /* 0x0001960000067ab9 */ /* 0x000fc60000000800 */
[--C-:B------:R-:W-:Y:S02]  /*297b0*/  SHF.R.U64 R13, R12, UR6, R3.reuse ;  /* 0x000000060c0d7c19 */ /* 0x100fe40008001203 */
[----:B------:R-:W-:-:S03]  /*297c0*/  SHF.R.U32.HI R14, RZ, UR6, R3 ;  /* 0x00000006ff0e7c19 */ /* 0x000fc60008011603 */
[----:B------:R-:W-:Y:S02]  /*297d0*/  IMAD.MOV.U32 R2, RZ, RZ, R13 ;  /* 0x000000ffff027224 */ /* 0x000fe400078e000d */
        /* <DEDUP_REMOVED lines=12> */
.L_x_569:
[----:B------:R-:W-:Y:S01]  /*298a0*/  ULDC UR6, c[0x0][0x648] ;  /* 0x0001920000067ab9 */ /* 0x000fe20000000800 */
[----:B------:R-:W-:Y:S02]  /*298b0*/  LOP3.LUT R12, R12, UR15, RZ, 0xc0, !PT ;  /* 0x0000000f0c0c7c12 */ /* 0x000fe4000f8ec0ff */
[----:B------:R-:W-:Y:S01]  /*298c0*/  SHF.R.U64 R3, R2, UR6, R3 ;  /* 0x0000000602037c19 */ /* 0x000fe20008001203 */
[----:B------:R-:W-:-:S04]  /*298d0*/  ULDC UR6, c[0x0][0x638] ;  /* 0x00018e0000067ab9 */ /* 0x000fc80000000800 */
[----:B------:R-:W-:Y:S02]  /*298e0*/  IMAD.MOV R2, RZ, RZ, -R3 ;  /* 0x000000ffff027224 */ /* 0x000fe400078e0a03 */
[----:B------:R-:W-:Y:S02]  /*298f0*/  IMAD R5, R3, UR5, R12 ;  /* 0x0000000503057c24 */ /* 0x000fe4000f8e020c */
[----:B------:R-:W-:Y:S01]  /*29900*/  IMAD R13, R2, UR6, R13 ;  /* 0x00000006020d7c24 */ /* 0x000fe2000f8e020d */
[----:B------:R-:W-:Y:S01]  /*29910*/  ULDC UR6, c[0x0][0x610] ;  /* 0x0001840000067ab9 */ /* 0x000fe20000000800 */
[----:B------:R-:W-:Y:S01]  /*29920*/  LOP3.LUT R2, R11, UR4, RZ, 0xc0, !PT ;  /* 0x000000040b027c12 */ /* 0x000fe2000f8ec0ff */
[----:B------:R-:W-:Y:S01]  /*29930*/  IMAD R8, R5, UR6, R8 ;  /* 0x0000000605087c24 */ /* 0x000fe2000f8e0208 */
[----:B------:R-:W-:-:S03]  /*29940*/  ULDC UR6, c[0x0][0x600] ;  /* 0x0001800000067ab9 */ /* 0x000fc60000000800 */
[----:B------:R-:W-:Y:S02]  /*29950*/  IMAD R13, R13, UR6, R2 ;  /* 0x000000060d0d7c24 */ /* 0x000fe4000f8e0202 */
[----:B------:R-:W-:-:S03]  /*29960*/  IMAD.MOV.U32 R2, RZ, RZ, 0x1 ;  /* 0x00000001ff027424 */ /* 0x000fc600078e00ff */
[----:B------:R-:W-:Y:S02]  /*29970*/  SEL R4, R13, R8, !P4 ;  /* 0x000000080d047207 */ /* 0x000fe40006000000 */
[----:B------:R-:W-:-:S07]  /*29980*/  SEL R5, R8, R13, !P4 ;  /* 0x0000000d08057207 */ /* 0x000fce0006000000 */
.L_x_567:
[----:B------:R-:W-:Y:S05]  /*29990*/  BSYNC B1 ;  /* 0x0000000000017941 */ /* 0x000fea0003800000 */
.L_x_566:
[----:B------:R-:W-:-:S13]  /*299a0*/  LOP3.LUT P0, RZ, R2, 0xff, RZ, 0xc0, !PT ;  /* 0x000000ff02ff7812 */ /* 0x000fda000780c0ff */
[----:B------:R-:W-:Y:S05]  /*299b0*/  @P0 BRA `(.L_x_570) ;  /* 0xfffffff400240947 */ /* 0x000fea000383ffff */
[----:B------:R-:W-:Y:S05]  /*299c0*/  BSYNC B0 ;  /* 0x0000000000007941 */ /* 0x000fea0003800000 */
.L_x_559:
[----:B------:R-:W-:-:S03]  /*299d0*/  UMOV UR6, 0xffffffff ;  /* 0xffffffff00067882 */ /* 0x000fc60000000000 */
[----:B------:R-:W-:Y:S05]  /*299e0*/  BRA.DIV UR6, `(.L_x_571) ;  /* 0x0000000606047947 */ /* 0x000fea000b800000 */
[----:B------:R-:W-:-:S13]  /*299f0*/  ELECT P0, URZ, PT ;  /* 0x00000000003f782f */ /* 0x000fda0003800000 */
.L_x_584:
[----:B------:R-:W-:Y:S04]  /*29a00*/  BSSY B0, `(.L_x_572) ;  /* 0x0000023000007945 */ /* 0x000fe80003800000 */
[----:B------:R-:W-:Y:S05]  /*29a10*/  @!P0 BRA `(.L_x_573) ;  /* 0x0000000000848947 */ /* 0x000fea0003800000 */
[----:B------:R-:W-:-:S04]  /*29a20*/  ULOP3.LUT UR6, UR13, 0x2, URZ, 0xfc, !UPT ;  /* 0x000000020d067892 */ /* 0x000fc8000f8efc3f */
[----:B------:R-:W-:-:S06]  /*29a30*/  UISETP.NE.AND UP0, UPT, UR6, 0x3, UPT ;  /* 0x000000030600788c */ /* 0x000fcc000bf05270 */
[----:B------:R-:W-:-:S13]  /*29a40*/  PLOP3.LUT P0, PT, PT, PT, UP0, 0x80, 0x0 ;  /* 0x000000000000781c */ /* 0x000fda0003f0f008 */
[----:B------:R-:W-:Y:S05]  /*29a50*/  @!P0 BRA `(.L_x_574) ;  /* 0x0000000000048947 */ /* 0x000fea0003800000 */
[----:B------:R-:W-:Y:S01]  /*29a60*/  BPT.TRAP 0x1 ;  /* 0x000000040000795c */ /* 0x000fe20000300000 */
.L_x_574:
[----:B------:R-:W0:Y:S01]  /*29a70*/  S2R R3, SR_CgaCtaId ;  /* 0x0000000000037919 */ /* 0x000e220000008800 */
[----:B------:R-:W-:Y:S02]  /*29a80*/  MOV R0, 0x400 ;  /* 0x0000040000007802 */ /* 0x000fe40000000f00 */
[----:B------:R-:W-:Y:S02]  /*29a90*/  SHF.L.U32 R2, R6, 0x1f, RZ ;  /* 0x0000001f06027819 */ /* 0x000fe400000006ff */
[----:B0-----:R-:W-:-:S05]  /*29aa0*/  LEA R0, R3, R0, 0x18 ;  /* 0x0000000003007211 */ /* 0x001fca00078ec0ff */
[----:B------:R-:W-:-:S04]  /*29ab0*/  VIADD R0, R0, 0x18 ;  /* 0x0000001800007836 */ /* 0x000fc80000000000 */
[----:B------:R-:W-:-:S04]  /*29ac0*/  IMAD R3, R7, 0x8, R0 ;  /* 0x0000000807037824 */ /* 0x000fc800078e0200 */
[----:B------:R-:W0:Y:S02]  /*29ad0*/  SYNCS.PHASECHK.TRANS64.TRYWAIT P0, [R3+URZ], R2 ;  /* 0x00000002030075a7 */ /* 0x000e24000800017f */
[----:B0-----:R-:W-:Y:S05]  /*29ae0*/  @!P0 BRA `(.L_x_575) ;  /* 0x0000000000e48947 */ /* 0x001fea0003800000 */
.L_x_585:
[----:B------:R-:W-:-:S05]  /*29af0*/  VIADD R7, R7, 0x1 ;  /* 0x0000000107077836 */ /* 0x000fca0000000000 */
[----:B------:R-:W-:-:S04]  /*29b00*/  ISETP.NE.AND P0, PT, R7, 0x3, PT ;  /* 0x000000030700780c */ /* 0x000fc80003f05270 */
[----:B0-----:R-:W-:Y:S02]  /*29b10*/  SEL R3, RZ, 0x1, P0 ;  /* 0x00000001ff037807 */ /* 0x001fe40000000000 */
[----:B------:R-:W-:Y:S02]  /*29b20*/  SEL R7, R7, RZ, P0 ;  /* 0x000000ff07077207 */ /* 0x000fe40000000000 */
[----:B------:R-:W-:-:S03]  /*29b30*/  LOP3.LUT R5, R6, R3, RZ, 0x3c, !PT ;  /* 0x0000000306057212 */ /* 0x000fc600078e3cff */
[----:B------:R-:W-:Y:S01]  /*29b40*/  IMAD R3, R7, 0x8, R0 ;  /* 0x0000000807037824 */ /* 0x000fe200078e0200 */
[----:B------:R-:W-:-:S04]  /*29b50*/  SHF.L.U32 R2, R5, 0x1f, RZ ;  /* 0x0000001f05027819 */ /* 0x000fc800000006ff */
[----:B------:R-:W0:Y:S02]  /*29b60*/  SYNCS.PHASECHK.TRANS64.TRYWAIT P0, [R3+URZ], R2 ;  /* 0x00000002030075a7 */ /* 0x000e24000800017f */
[----:B0-----:R-:W-:Y:S05]  /*29b70*/  @!P0 BRA `(.L_x_576) ;  /* 0x0000000000d48947 */ /* 0x001fea0003800000 */
.L_x_586:
[----:B0-----:R-:W-:-:S05]  /*29b80*/  VIADD R2, R7, 0x1 ;  /* 0x0000000107027836 */ /* 0x001fca0000000000 */
[----:B------:R-:W-:-:S04]  /*29b90*/  ISETP.NE.AND P0, PT, R2, 0x3, PT ;  /* 0x000000030200780c */ /* 0x000fc80003f05270 */
[----:B------:R-:W-:Y:S02]  /*29ba0*/  SEL R4, RZ, 0x1, P0 ;  /* 0x00000001ff047807 */ /* 0x000fe40000000000 */
[----:B------:R-:W-:Y:S02]  /*29bb0*/  SEL R3, R2, RZ, P0 ;  /* 0x000000ff02037207 */ /* 0x000fe40000000000 */
[----:B------:R-:W-:-:S03]  /*29bc0*/  LOP3.LUT R4, R5, R4, RZ, 0x3c, !PT ;  /* 0x0000000405047212 */ /* 0x000fc600078e3cff */
[----:B------:R-:W-:Y:S01]  /*29bd0*/  IMAD R3, R3, 0x8, R0 ;  /* 0x0000000803037824 */ /* 0x000fe200078e0200 */
[----:B------:R-:W-:-:S07]  /*29be0*/  SHF.L.U32 R0, R4, 0x1f, RZ ;  /* 0x0000001f04007819 */ /* 0x000fce00000006ff */
.L_x_577:
[----:B0-----:R0:W1:Y:S02]  /*29bf0*/  SYNCS.PHASECHK.TRANS64.TRYWAIT P0, [R3+URZ], R0 ;  /* 0x00000000030075a7 */ /* 0x001064000800017f */
[----:B-1----:R-:W-:Y:S05]  /*29c00*/  @!P0 NANOSLEEP.SYNCS 0x989680 ;  /* 0x009896800000895d */ /* 0x002fea0003900000 */
[----:B------:R-:W1:Y:S02]  /*29c10*/  @!P0 SYNCS.PHASECHK.TRANS64 P0, [R3+URZ], R0 ;  /* 0x00000000030085a7 */ /* 0x000e64000800007f */
[----:B-1----:R-:W-:Y:S05]  /*29c20*/  @!P0 BRA `(.L_x_577) ;  /* 0xfffffffc00f08947 */ /* 0x002fea000383ffff */
.L_x_573:
[----:B------:R-:W-:Y:S05]  /*29c30*/  BSYNC B0 ;  /* 0x0000000000007941 */ /* 0x000fea0003800000 */
.L_x_572:
[----:B------:R-:W-:Y:S05]  /*29c40*/  EXIT ;  /* 0x000000000000794d */ /* 0x000fea0003800000 */
.L_x_21:
[----:B--2---:R-:W-:-:S04]  /*29c50*/  IMAD.U32 R3, RZ, RZ, UR6 ;  /* 0x00000006ff037e24 */ /* 0x004fc8000f8e00ff */
[----:B------:R2:W3:Y:S03]  /*29c60*/  SYNCS.PHASECHK.TRANS64.TRYWAIT P0, [R3+URZ], R0 ;  /* 0x00000000030075a7 */ /* 0x0004e6000800017f */
[----:B---3--:R-:W-:Y:S05]  /*29c70*/  @!P0 NANOSLEEP.SYNCS 0x989680 ;  /* 0x009896800000895d */ /* 0x008fea0003900000 */
[----:B------:R-:W3:Y:S02]  /*29c80*/  @!P0 SYNCS.PHASECHK.TRANS64 P0, [R3+URZ], R0 ;  /* 0x00000000030085a7 */ /* 0x000ee4000800007f */
[----:B---3--:R-:W-:Y:S05]  /*29c90*/  @!P0 BRA `(.L_x_21) ;  /* 0xfffffffc00ec8947 */ /* 0x008fea000383ffff */
[----:B------:R-:W-:Y:S05]  /*29ca0*/  BRA `(.L_x_20) ;  /* 0xfffffd9000447947 */ /* 0x000fea000383ffff */
.L_x_27:
[----:B-----5:R2:W-:Y:S02]  /*29cb0*/  STL [R1+0x470], R2 ;  /* 0x0004700201007387 */ /* 0x0205e40000100800 */
[----:B--2---:R-:W-:-:S04]  /*29cc0*/  IMAD.U32 R2, RZ, RZ, UR16 ;  /* 0x00000010ff027e24 */ /* 0x004fc8000f8e00ff */
[----:B------:R2:W3:Y:S03]  /*29cd0*/  SYNCS.PHASECHK.TRANS64.TRYWAIT P0, [R2+URZ], R0 ;  /* 0x00000000020075a7 */ /* 0x0004e6000800017f */
[----:B---3--:R-:W-:Y:S05]  /*29ce0*/  @!P0 NANOSLEEP.SYNCS 0x989680 ;  /* 0x009896800000895d */ /* 0x008fea0003900000 */
[----:B------:R2:W3:Y:S02]  /*29cf0*/  @!P0 SYNCS.PHASECHK.TRANS64 P0, [R2+URZ], R0 ;  /* 0x00000000020085a7 */ /* 0x0004e4000800007f */
[----:B--2---:R2:W5:Y:S02]  /*29d00*/  LDL.LU R2, [R1+0x470] ;  /* 0x0004700001027983 */ /* 0x0045640000300800 */
[----:B--23--:R-:W-:Y:S05]  /*29d10*/  @!P0 BRA `(.L_x_27) ;  /* 0xfffffffc00e48947 */ /* 0x00cfea000383ffff */
[----:B------:R-:W-:Y:S05]  /*29d20*/  BRA `(.L_x_26) ;  /* 0xfffffdf000f87947 */ /* 0x000fea000383ffff */
.L_x_560:
[----:B------:R-:W-:Y:S01]  /*29d30*/  BSSY B1, `(.L_x_578) ;  /* 0x0000006000017945 */ /* 0x000fe20003800000 */
[----:B------:R-:W-:-:S07]  /*29d40*/  IMAD.MOV.U32 R2, RZ, RZ, -0x1 ;  /* 0xffffffffff027424 */ /* 0x000fce00078e00ff */
[----:B------:R-:W-:Y:S05]  /*29d50*/  WARPSYNC.COLLECTIVE R2, `(.L_x_579) ;  /* 0x00000000020c7348 */ /* 0x000fea0003c00000 */
[----:B------:R-:W-:Y:S02]  /*29d60*/  ELECT P0, UR62, PT ;  /* 0x00000000003e782f */ /* 0x000fe40003800000 */
[----:B------:R-:W-:Y:S01]  /*29d70*/  MOV R2, UR62 ;  /* 0x0000003e00027c02 */ /* 0x000fe20008000f00 */
[----:B------:R-:W-:Y:S10]  /*29d80*/  ENDCOLLECTIVE ;  /* 0x000000000000791b */ /* 0x000ff40003800000 */
.L_x_579:
[----:B------:R-:W-:Y:S05]  /*29d90*/  BSYNC B1 ;  /* 0x0000000000017941 */ /* 0x000fea0003800000 */
.L_x_578:
[----:B------:R-:W-:Y:S05]  /*29da0*/  BRA `(.L_x_580) ;  /* 0xfffffff000347947 */ /* 0x000fea000383ffff */
.L_x_563:
[----:B0-----:R0:W1:Y:S02]  /*29db0*/  SYNCS.PHASECHK.TRANS64.TRYWAIT P0, [R12+URZ+0x18], R11 ;  /* 0x0000180b0c0075a7 */ /* 0x001064000800017f */
[----:B-1----:R-:W-:Y:S05]  /*29dc0*/  @!P0 NANOSLEEP.SYNCS 0x989680 ;  /* 0x009896800000895d */ /* 0x002fea0003900000 */
[----:B------:R-:W1:Y:S02]  /*29dd0*/  @!P0 SYNCS.PHASECHK.TRANS64 P0, [R12+URZ+0x18], R11 ;  /* 0x0000180b0c0085a7 */ /* 0x000e64000800007f */
[----:B-1----:R-:W-:Y:S05]  /*29de0*/  @!P0 BRA `(.L_x_563) ;  /* 0xfffffffc00f08947 */ /* 0x002fea000383ffff */
[----:B------:R-:W-:Y:S05]  /*29df0*/  BRA `(.L_x_581) ;  /* 0xfffffff000707947 */ /* 0x000fea000383ffff */
.L_x_571:
[----:B------:R-:W-:Y:S01]  /*29e00*/  BSSY B0, `(.L_x_582) ;  /* 0x0000006000007945 */ /* 0x000fe20003800000 */
[----:B------:R-:W-:-:S07]  /*29e10*/  IMAD.MOV.U32 R2, RZ, RZ, -0x1 ;  /* 0xffffffffff027424 */ /* 0x000fce00078e00ff */
[----:B------:R-:W-:Y:S05]  /*29e20*/  WARPSYNC.COLLECTIVE R2, `(.L_x_583) ;  /* 0x00000000020c7348 */ /* 0x000fea0003c00000 */
[----:B------:R-:W-:Y:S02]  /*29e30*/  ELECT P0, UR62, PT ;  /* 0x00000000003e782f */ /* 0x000fe40003800000 */
[----:B------:R-:W-:Y:S01]  /*29e40*/  MOV R2, UR62 ;  /* 0x0000003e00027c02 */ /* 0x000fe20008000f00 */
[----:B------:R-:W-:Y:S10]  /*29e50*/  ENDCOLLECTIVE ;  /* 0x000000000000791b */ /* 0x000ff40003800000 */
.L_x_583:
[----:B------:R-:W-:Y:S05]  /*29e60*/  BSYNC B0 ;  /* 0x0000000000007941 */ /* 0x000fea0003800000 */
.L_x_582:
[----:B------:R-:W-:Y:S05]  /*29e70*/  BRA `(.L_x_584) ;  /* 0xfffffff800e07947 */ /* 0x000fea000383ffff */
.L_x_575:
[----:B0-----:R0:W1:Y:S02]  /*29e80*/  SYNCS.PHASECHK.TRANS64.TRYWAIT P0, [R3+URZ], R2 ;  /* 0x00000002030075a7 */ /* 0x001064000800017f */
[----:B-1----:R-:W-:Y:S05]  /*29e90*/  @!P0 NANOSLEEP.SYNCS 0x989680 ;  /* 0x009896800000895d */ /* 0x002fea0003900000 */
[----:B------:R-:W1:Y:S02]  /*29ea0*/  @!P0 SYNCS.PHASECHK.TRANS64 P0, [R3+URZ], R2 ;  /* 0x00000002030085a7 */ /* 0x000e64000800007f */
[----:B-1----:R-:W-:Y:S05]  /*29eb0*/  @!P0 BRA `(.L_x_575) ;  /* 0xfffffffc00f08947 */ /* 0x002fea000383ffff */
[----:B------:R-:W-:Y:S05]  /*29ec0*/  BRA `(.L_x_585) ;  /* 0xfffffffc00087947 */ /* 0x000fea000383ffff */
.L_x_576:
[----:B0-----:R0:W1:Y:S02]  /*29ed0*/  SYNCS.PHASECHK.TRANS64.TRYWAIT P0, [R3+URZ], R2 ;  /* 0x00000002030075a7 */ /* 0x001064000800017f */
[----:B-1----:R-:W-:Y:S05]  /*29ee0*/  @!P0 NANOSLEEP.SYNCS 0x989680 ;  /* 0x009896800000895d */ /* 0x002fea0003900000 */
[----:B------:R-:W1:Y:S02]  /*29ef0*/  @!P0 SYNCS.PHASECHK.TRANS64 P0, [R3+URZ], R2 ;  /* 0x00000002030085a7 */ /* 0x000e64000800007f */
[----:B-1----:R-:W-:Y:S05]  /*29f00*/  @!P0 BRA `(.L_x_576) ;  /* 0xfffffffc00f08947 */ /* 0x002fea000383ffff */
[----:B------:R-:W-:Y:S05]  /*29f10*/  BRA `(.L_x_586) ;  /* 0xfffffffc00187947 */ /* 0x000fea000383ffff */
.L_x_587:
[----:B------:R-:W-:-:S00]  /*29f20*/  BRA `(.L_x_587) ;  /* 0xfffffffc00fc7947 */ /* 0x000fc0000383ffff */
[----:B------:R-:W-:-:S00]  /*29f30*/  NOP ;  /* 0x0000000000007918 */ /* 0x000fc00000000000 */
        /* <DEDUP_REMOVED lines=12> */
.L_x_588:


//--------------------- .nv.shared._ZN7cutlass13device_kernelINS_4gemm6kernel13GemmUniversalIN4cute5tupleIJiiiiEEENS1_10collective13CollectiveMmaINS1_37MainloopSm90TmaGmmaWarpSpecializedFP8ILi3ENS5_IJNS4_1CILi2EEESB_NSA_ILi1EEEEEENS1_35KernelTmaWarpSpecializedCooperativeEEENS5_IJNSA_ILi256EEESG_NSA_ILi128EEEEEENS_12float_e5m2_tENS5_IJlSC_lEEESJ_SK_NS4_8TiledMMAINS4_8MMA_AtomIJNS4_4SM904GMMA31MMA_64x256x32_F32E5M2E5M2_SS_TNILNSO_7ScaleInE1ELSQ_1EEEEEENS4_6LayoutINS5_IJSB_SC_SC_EEENS5_IJSC_NSA_ILi0EEESV_EEEEENS5_IJNS4_10UnderscoreESY_SY_EEEEENS4_23SM90_TMA_LOAD_MULTICASTENS4_14ComposedLayoutINS4_7SwizzleILi3ELi4ELi3EEENS4_18smem_ptr_flag_bitsILi8EEENST_INS5_IJNSA_ILi8EEESH_EEENS5_IJSH_SC_EEEEEEEvNS4_8identityES11_S1B_vS1C_EENS_8epilogue10collective6detail29Sm90TmaWarpSpecializedAdapterINS1F_15DefaultEpilogueISJ_SK_SK_NS1E_6thread17LinearCombinationISJ_Li1EffLNS1J_9ScaleType4KindE0ELNS_15FloatRoundStyleE2ESJ_EENS1_15EpilogueDefaultEEEEEvvEEEEvNT_6ParamsE --------------------------
	.section	.nv.shared._ZN7cutlass13device_kernelINS_4gemm6kernel13GemmUniversalIN4cute5tupleIJiiiiEEENS1_10collective13CollectiveMmaINS1_37MainloopSm90TmaGmmaWarpSpecializedFP8ILi3ENS5_IJNS4_1CILi2EEESB_NSA_ILi1EEEEEENS1_35KernelTmaWarpSpecializedCooperativeEEENS5_IJNSA_ILi256EEESG_NSA_ILi128EEEEEENS_12float_e5m2_tENS5_IJlSC_lEEESJ_SK_NS4_8TiledMMAINS4_8MMA_AtomIJNS4_4SM904GMMA31MMA_64x256x32_F32E5M2E5M2_SS_TNILNSO_7ScaleInE1ELSQ_1EEEEEENS4_6LayoutINS5_IJSB_SC_SC_EEENS5_IJSC_NSA_ILi0EEESV_EEEEENS5_IJNS4_10UnderscoreESY_SY_EEEEENS4_23SM90_TMA_LOAD_MULTICASTENS4_14ComposedLayoutINS4_7SwizzleILi3ELi4ELi3EEENS4_18smem_ptr_flag_bitsILi8EEENST_INS5_IJNSA_ILi8EEESH_EEENS5_IJSH_SC_EEEEEEEvNS4_8identityES11_S1B_vS1C_EENS_8epilogue10collective6detail29Sm90TmaWarpSpecializedAdapterINS1F_15DefaultEpilogueISJ_SK_SK_NS1E_6thread17LinearCombinationISJ_Li1EffLNS1J_9ScaleType4KindE0ELNS_15FloatRoundStyleE2ESJ_EENS1_15EpilogueDefaultEEEEEvvEEEEvNT_6ParamsE,"aw",@nobits
	.sectionflags	@""
	.align	16
	.zero		1024


//--------------------- .nv.shared.reserved.0     --------------------------
	.section	.nv.shared.reserved.0,"aw",@nobits
	.weak		__nv_reservedSMEM_offset_0_alias
	.size		__nv_reservedSMEM_offset_0_alias, 0, 0
	.other		__nv_reservedSMEM_offset_0_alias,@"STO_CUDA_RESERVED_SHARED STV_DEFAULT"
__nv_reservedSMEM_offset_0_alias:
	.zero		0


//--------------------- .nv.global                --------------------------
	.section	.nv.global,"aw",@nobits
.nv.global:
	.type		_ZN40_INTERNAL_faa0ec96_4_k_cu_cb7cf6e6_290054cute1_E,@object
	.size		_ZN40_INTERNAL_faa0ec96_4_k_cu_cb7cf6e6_290054cute1_E,(_ZN40_INTERNAL_faa0ec96_4_k_cu_cb7cf6e6_290054cuda3std3__45__cpo6cbeginE - _ZN40_INTERNAL_faa0ec96_4_k_cu_cb7cf6e6_290054cute1_E)
_ZN40_INTERNAL_faa0ec96_4_k_cu_cb7cf6e6_290054cute1_E:
	.zero		1
	.type		_ZN40_INTERNAL_faa0ec96_4_k_cu_cb7cf6e6_290054cuda3std3__45__cpo6cbeginE,@object
	.size		_ZN40_INTERNAL_faa0ec96_4_k_cu_cb7cf6e6_290054cuda3std3__45__cpo6cbeginE,(_ZN40_INTERNAL_faa0ec96_4_k_cu_cb7cf6e6_290054cuda3std3__48in_placeE - _ZN40_INTERNAL_faa0ec96_4_k_cu_cb7cf6e6_290054cuda3std3__45__cpo6cbeginE)
_ZN40_INTERNAL_faa0ec96_4_k_cu_cb7cf6e6_290054cuda3std3__45__cpo6cbeginE:
	.zero		1
	.type		_ZN40_INTERNAL_faa0ec96_4_k_cu_cb7cf6e6_290054cuda3std3__48in_placeE,@object
	.size		_ZN40_INTERNAL_faa0ec96_4_k_cu_cb7cf6e6_290054cuda3std3__48in_placeE,(_ZN40_INTERNAL_faa0ec96_4_k_cu_cb7cf6e6_290054cuda3std6ranges3__45__cpo9iter_moveE - _ZN40_INTERNAL_faa0ec96_4_k_cu_cb7cf6e6_290054cuda3std3__48in_placeE)
_ZN40_INTERNAL_faa0ec96_4_k_cu_cb7cf6e6_290054cuda3std3__48in_placeE:
	.zero		1
	.type		_ZN40_INTERNAL_faa0ec96_4_k_cu_cb7cf6e6_290054cuda3std6ranges3__45__cpo9iter_moveE,@object
	.size		_ZN40_INTERNAL_faa0ec96_4_k_cu_cb7cf6e6_290054cuda3std6ranges3__45__cpo9iter_moveE,(_ZN40_INTERNAL_faa0ec96_4_k_cu_cb7cf6e6_290054cuda3std3__45__cpo5beginE - _ZN40_INTERNAL_faa0ec96_4_k_cu_cb7cf6e6_290054cuda3std6ranges3__45__cpo9iter_moveE)
_ZN40_INTERNAL_faa0ec96_4_k_cu_cb7cf6e6_290054cuda3std6ranges3__45__cpo9iter_moveE:
	.zero		1
	.type		_ZN40_INTERNAL_faa0ec96_4_k_cu_cb7cf6e6_290054cuda3std3__45__cpo5beginE,@object
	.size		_ZN40_INTERNAL_faa0ec96_4_k_cu_cb7cf6e6_290054cuda3std3__45__cpo5beginE,(_ZN40_INTERNAL_faa0ec96_4_k_cu_cb7cf6e6_290054cuda3std3__442_GLOBAL__N__faa0ec96_4_k_cu_cb7cf6e6_290056ignoreE - _ZN40_INTERNAL_faa0ec96_4_k_cu_cb7cf6e6_290054cuda3std3__45__cpo5beginE)
_ZN40_INTERNAL_faa0ec96_4_k_cu_cb7cf6e6_290054cuda3std3__45__cpo5beginE:
	.zero		1
	.type		_ZN40_INTERNAL_faa0ec96_4_k_cu_cb7cf6e6_290054cuda3std3__442_GLOBAL__N__faa0ec96_4_k_cu_cb7cf6e6_290056ignoreE,@object
	.size		_ZN40_INTERNAL_faa0ec96_4_k_cu_cb7cf6e6_290054cuda3std3__442_GLOBAL__N__faa0ec96_4_k_cu_cb7cf6e6_290056ignoreE,(_ZN40_INTERNAL_faa0ec96_4_k_cu_cb7cf6e6_290054cute7productE - _ZN40_INTERNAL_faa0ec96_4_k_cu_cb7cf6e6_290054cuda3std3__442_GLOBAL__N__faa0ec96_4_k_cu_cb7cf6e6_290056ignoreE)
_ZN40_INTERNAL_faa0ec96_4_k_cu_cb7cf6e6_290054cuda3std3__442_GLOBAL__N__faa0ec96_4_k_cu_cb7cf6e6_290056ignoreE:
	.zero		1
	.type		_ZN40_INTERNAL_faa0ec96_4_k_cu_cb7cf6e6_290054cute7productE,@object
	.size		_ZN40_INTERNAL_faa0ec96_4_k_cu_cb7cf6e6_290054cute7productE,(_ZN40_INTERNAL_faa0ec96_4_k_cu_cb7cf6e6_290054cuda3std3__45__cpo3endE - _ZN40_INTERNAL_faa0ec96_4_k_cu_cb7cf6e6_290054cute7productE)
_ZN40_INTERNAL_faa0ec96_4_k_cu_cb7cf6e6_290054cute7productE:
	.zero		1
	.type		_ZN40_INTERNAL_faa0ec96_4_k_cu_cb7cf6e6_290054cuda3std3__45__cpo3endE,@object
	.size		_ZN40_INTERNAL_faa0ec96_4_k_cu_cb7cf6e6_290054cuda3std3__45__cpo3endE,(_ZN40_INTERNAL_faa0ec96_4_k_cu_cb7cf6e6_290054cuda3std3__419piecewise_constructE - _ZN40_INTERNAL_faa0ec96_4_k_cu_cb7cf6e6_290054cuda3std3__45__cpo3endE)
_ZN40_INTERNAL_faa0ec96_4_k_cu_cb7cf6e6_290054cuda3std3__45__cpo3endE:
	.zero		1
	.type		_ZN40_INTERNAL_faa0ec96_4_k_cu_cb7cf6e6_290054cuda3std3__419piecewise_constructE,@object
	.size		_ZN40_INTERNAL_faa0ec96_4_k_cu_cb7cf6e6_290054cuda3std3__419piecewise_constructE,(_ZN40_INTERNAL_faa0ec96_4_k_cu_cb7cf6e6_290054cuda3std3__45__cpo4cendE - _ZN40_INTERNAL_faa0ec96_4_k_cu_cb7cf6e6_290054cuda3std3__419piecewise_constructE)
_ZN40_INTERNAL_faa0ec96_4_k_cu_cb7cf6e6_290054cuda3std3__419piecewise_constructE:
	.zero		1
	.type		_ZN40_INTERNAL_faa0ec96_4_k_cu_cb7cf6e6_290054cuda3std3__45__cpo4cendE,@object
	.size		_ZN40_INTERNAL_faa0ec96_4_k_cu_cb7cf6e6_290054cuda3std3__45__cpo4cendE,(_ZN40_INTERNAL_faa0ec96_4_k_cu_cb7cf6e6_290054cuda3std6ranges3__45__cpo4swapE - _ZN40_INTERNAL_faa0ec96_4_k_cu_cb7cf6e6_290054cuda3std3__45__cpo4cendE)
_ZN40_INTERNAL_faa0ec96_4_k_cu_cb7cf6e6_290054cuda3std3__45__cpo4cendE:
	.zero		1
	.type		_ZN40_INTERNAL_faa0ec96_4_k_cu_cb7cf6e6_290054cuda3std6ranges3__45__cpo4swapE,@object
	.size		_ZN40_INTERNAL_faa0ec96_4_k_cu_cb7cf6e6_290054cuda3std6ranges3__45__cpo4swapE,(.L_7 - _ZN40_INTERNAL_faa0ec96_4_k_cu_cb7cf6e6_290054cuda3std6ranges3__45__cpo4swapE)
_ZN40_INTERNAL_faa0ec96_4_k_cu_cb7cf6e6_290054cuda3std6ranges3__45__cpo4swapE:
	.zero		1
.L_7:


//--------------------- .nv.constant0._ZN7cutlass13device_kernelINS_4gemm6kernel13GemmUniversalIN4cute5tupleIJiiiiEEENS1_10collective13CollectiveMmaINS1_37MainloopSm90TmaGmmaWarpSpecializedFP8ILi3ENS5_IJNS4_1CILi2EEESB_NSA_ILi1EEEEEENS1_35KernelTmaWarpSpecializedCooperativeEEENS5_IJNSA_ILi256EEESG_NSA_ILi128EEEEEENS_12float_e5m2_tENS5_IJlSC_lEEESJ_SK_NS4_8TiledMMAINS4_8MMA_AtomIJNS4_4SM904GMMA31MMA_64x256x32_F32E5M2E5M2_SS_TNILNSO_7ScaleInE1ELSQ_1EEEEEENS4_6LayoutINS5_IJSB_SC_SC_EEENS5_IJSC_NSA_ILi0EEESV_EEEEENS5_IJNS4_10UnderscoreESY_SY_EEEEENS4_23SM90_TMA_LOAD_MULTICASTENS4_14ComposedLayoutINS4_7SwizzleILi3ELi4ELi3EEENS4_18smem_ptr_flag_bitsILi8EEENST_INS5_IJNSA_ILi8EEESH_EEENS5_IJSH_SC_EEEEEEEvNS4_8identityES11_S1B_vS1C_EENS_8epilogue10collective6detail29Sm90TmaWarpSpecializedAdapterINS1F_15DefaultEpilogueISJ_SK_SK_NS1E_6thread17LinearCombinationISJ_Li1EffLNS1J_9ScaleType4KindE0ELNS_15FloatRoundStyleE2ESJ_EENS1_15EpilogueDefaultEEEEEvvEEEEvNT_6ParamsE --------------------------
	.section	.nv.constant0._ZN7cutlass13device_kernelINS_4gemm6kernel13GemmUniversalIN4cute5tupleIJiiiiEEENS1_10collective13CollectiveMmaINS1_37MainloopSm90TmaGmmaWarpSpecializedFP8ILi3ENS5_IJNS4_1CILi2EEESB_NSA_ILi1EEEEEENS1_35KernelTmaWarpSpecializedCooperativeEEENS5_IJNSA_ILi256EEESG_NSA_ILi128EEEEEENS_12float_e5m2_tENS5_IJlSC_lEEESJ_SK_NS4_8TiledMMAINS4_8MMA_AtomIJNS4_4SM904GMMA31MMA_64x256x32_F32E5M2E5M2_SS_TNILNSO_7ScaleInE1ELSQ_1EEEEEENS4_6LayoutINS5_IJSB_SC_SC_EEENS5_IJSC_NSA_ILi0EEESV_EEEEENS5_IJNS4_10UnderscoreESY_SY_EEEEENS4_23SM90_TMA_LOAD_MULTICASTENS4_14ComposedLayoutINS4_7SwizzleILi3ELi4ELi3EEENS4_18smem_ptr_flag_bitsILi8EEENST_INS5_IJNSA_ILi8EEESH_EEENS5_IJSH_SC_EEEEEEEvNS4_8identityES11_S1B_vS1C_EENS_8epilogue10collective6detail29Sm90TmaWarpSpecializedAdapterINS1F_15DefaultEpilogueISJ_SK_SK_NS1E_6thread17LinearCombinationISJ_Li1EffLNS1J_9ScaleType4KindE0ELNS_15FloatRoundStyleE2ESJ_EENS1_15EpilogueDefaultEEEEEvvEEEEvNT_6ParamsE,"a",@progbits
	.sectionflags	@""
	.align	4
.nv.constant0._ZN7cutlass13device_kernelINS_4gemm6kernel13GemmUniversalIN4cute5tupleIJiiiiEEENS1_10collective13CollectiveMmaINS1_37MainloopSm90TmaGmmaWarpSpecializedFP8ILi3ENS5_IJNS4_1CILi2EEESB_NSA_ILi1EEEEEENS1_35KernelTmaWarpSpecializedCooperativeEEENS5_IJNSA_ILi256EEESG_NSA_ILi128EEEEEENS_12float_e5m2_tENS5_IJlSC_lEEESJ_SK_NS4_8TiledMMAINS4_8MMA_AtomIJNS4_4SM904GMMA31MMA_64x256x32_F32E5M2E5M2_SS_TNILNSO_7ScaleInE1ELSQ_1EEEEEENS4_6LayoutINS5_IJSB_SC_SC_EEENS5_IJSC_NSA_ILi0EEESV_EEEEENS5_IJNS4_10UnderscoreESY_SY_EEEEENS4_23SM90_TMA_LOAD_MULTICASTENS4_14ComposedLayoutINS4_7SwizzleILi3ELi4ELi3EEENS4_18smem_ptr_flag_bitsILi8EEENST_INS5_IJNSA_ILi8EEESH_EEENS5_IJSH_SC_EEEEEEEvNS4_8identityES11_S1B_vS1C_EENS_8epilogue10collective6detail29Sm90TmaWarpSpecializedAdapterINS1F_15DefaultEpilogueISJ_SK_SK_NS1E_6thread17LinearCombinationISJ_Li1EffLNS1J_9ScaleType4KindE0ELNS_15FloatRoundStyleE2ESJ_EENS1_15EpilogueDefaultEEEEEvvEEEEvNT_6ParamsE:
	.zero		1664


//--------------------- SYMBOLS --------------------------

	.type		.nv.reservedSmem.offset0,@object
	.size		.nv.reservedSmem.offset0,0x4
